	.target	sm_90a

	.elftype	@"ET_EXEC"


//--------------------- .note.nv.tkinfo           --------------------------
	.section	.note.nv.tkinfo,"",@"SHT_NOTE"
	.sectionflags	@"SHF_NOTE_NV_TKINFO"
	.tkinfo
        /*0018*/ 	.word	0x00000002
        /*0030*/ 	.string	""
        /*0030*/ 	.string	"ptxas"
        /*0030*/ 	.string	"Cuda compilation tools, release 13.0, V13.0.88"
        /*0030*/ 	.string	"Build cuda_13.0.r13.0/compiler.36424714_0"
        /*0030*/ 	.string	"-arch sm_90a -m 64 "



//--------------------- .note.nv.cuinfo           --------------------------
	.section	.note.nv.cuinfo,"",@"SHT_NOTE"
	.sectionflags	@"SHF_NOTE_NV_CUINFO"
        /*0018*/ 	.short	0x0002
        /*001a*/ 	.short	0x005a
        /*001c*/ 	.short	0x0082
	.zero		2


//--------------------- .nv.info                  --------------------------
	.section	.nv.info,"",@"SHT_CUDA_INFO"
	.align	4


	//----- nvinfo : EIATTR_REGCOUNT
	.align		4
        /*0000*/ 	.byte	0x04, 0x2f
        /*0002*/ 	.short	(.L_15 - .L_14)
	.align		4
.L_14:
        /*0004*/ 	.word	index@(_ZN7cutlass13device_kernelINS_4gemm6kernel13GemmUniversalIN4cute5tupleIJiiiiEEENS1_10collective13CollectiveMmaINS1_34MainloopSm90TmaGmmaWarpSpecializedILi11ENS5_IJNS4_1CILi1EEENSA_ILi2EEESB_EEENS1_32KernelTmaWarpSpecializedPingpongEEENS5_IJNSA_ILi64EEENSA_ILi256EEESG_EEEaNS5_IJlSB_lEEEaSJ_NS4_8TiledMMAINS4_8MMA_AtomIJNS4_4SM904GMMA27MMA_64x256x32_S32S8S8_SS_TNEEEENS4_6LayoutINS5_IJSB_SB_SB_EEENS5_IJNSA_ILi0EEESS_SS_EEEEENS5_IJNS4_10UnderscoreESV_SV_EEEEENS4_23SM90_TMA_LOAD_MULTICASTENS4_14ComposedLayoutINS4_7SwizzleILi2ELi4ELi3EEENS4_18smem_ptr_flag_bitsILi8EEENSQ_INS5_IJNSA_ILi8EEESG_EEENS5_IJSG_SB_EEEEEEEvNS4_8identityENS4_13SM90_TMA_LOADES18_vS19_EENS_8epilogue10collective6detail29Sm90TmaWarpSpecializedAdapterINS1D_15DefaultEpilogueIaSJ_SJ_NS1C_6thread17LinearCombinationIaLi1EiiLNS1H_9ScaleType4KindE0ELNS_15FloatRoundStyleE2EaEENS1_15EpilogueDefaultEEEEEvvEEEEvNT_6ParamsE)
        /*0008*/ 	.word	0x000000a8


	//----- nvinfo : EIATTR_FRAME_SIZE
	.align		4
.L_15:
        /*000c*/ 	.byte	0x04, 0x11
        /*000e*/ 	.short	(.L_17 - .L_16)
	.align		4
.L_16:
        /*0010*/ 	.word	index@(_ZN7cutlass13device_kernelINS_4gemm6kernel13GemmUniversalIN4cute5tupleIJiiiiEEENS1_10collective13CollectiveMmaINS1_34MainloopSm90TmaGmmaWarpSpecializedILi11ENS5_IJNS4_1CILi1EEENSA_ILi2EEESB_EEENS1_32KernelTmaWarpSpecializedPingpongEEENS5_IJNSA_ILi64EEENSA_ILi256EEESG_EEEaNS5_IJlSB_lEEEaSJ_NS4_8TiledMMAINS4_8MMA_AtomIJNS4_4SM904GMMA27MMA_64x256x32_S32S8S8_SS_TNEEEENS4_6LayoutINS5_IJSB_SB_SB_EEENS5_IJNSA_ILi0EEESS_SS_EEEEENS5_IJNS4_10UnderscoreESV_SV_EEEEENS4_23SM90_TMA_LOAD_MULTICASTENS4_14ComposedLayoutINS4_7SwizzleILi2ELi4ELi3EEENS4_18smem_ptr_flag_bitsILi8EEENSQ_INS5_IJNSA_ILi8EEESG_EEENS5_IJSG_SB_EEEEEEEvNS4_8identityENS4_13SM90_TMA_LOADES18_vS19_EENS_8epilogue10collective6detail29Sm90TmaWarpSpecializedAdapterINS1D_15DefaultEpilogueIaSJ_SJ_NS1C_6thread17LinearCombinationIaLi1EiiLNS1H_9ScaleType4KindE0ELNS_15FloatRoundStyleE2EaEENS1_15EpilogueDefaultEEEEEvvEEEEvNT_6ParamsE)
        /*0014*/ 	.word	0x00000008


	//----- nvinfo : EIATTR_MIN_STACK_SIZE
	.align		4
.L_17:
        /*0018*/ 	.byte	0x04, 0x12
        /*001a*/ 	.short	(.L_19 - .L_18)
	.align		4
.L_18:
        /*001c*/ 	.word	index@(_ZN7cutlass13device_kernelINS_4gemm6kernel13GemmUniversalIN4cute5tupleIJiiiiEEENS1_10collective13CollectiveMmaINS1_34MainloopSm90TmaGmmaWarpSpecializedILi11ENS5_IJNS4_1CILi1EEENSA_ILi2EEESB_EEENS1_32KernelTmaWarpSpecializedPingpongEEENS5_IJNSA_ILi64EEENSA_ILi256EEESG_EEEaNS5_IJlSB_lEEEaSJ_NS4_8TiledMMAINS4_8MMA_AtomIJNS4_4SM904GMMA27MMA_64x256x32_S32S8S8_SS_TNEEEENS4_6LayoutINS5_IJSB_SB_SB_EEENS5_IJNSA_ILi0EEESS_SS_EEEEENS5_IJNS4_10UnderscoreESV_SV_EEEEENS4_23SM90_TMA_LOAD_MULTICASTENS4_14ComposedLayoutINS4_7SwizzleILi2ELi4ELi3EEENS4_18smem_ptr_flag_bitsILi8EEENSQ_INS5_IJNSA_ILi8EEESG_EEENS5_IJSG_SB_EEEEEEEvNS4_8identityENS4_13SM90_TMA_LOADES18_vS19_EENS_8epilogue10collective6detail29Sm90TmaWarpSpecializedAdapterINS1D_15DefaultEpilogueIaSJ_SJ_NS1C_6thread17LinearCombinationIaLi1EiiLNS1H_9ScaleType4KindE0ELNS_15FloatRoundStyleE2EaEENS1_15EpilogueDefaultEEEEEvvEEEEvNT_6ParamsE)
        /*0020*/ 	.word	0x00000008
.L_19:


//--------------------- .nv.compat                --------------------------
	.section	.nv.compat,"",@"SHT_CUDA_COMPAT_INFO"
	.align	4
        /*0000*/ 	.byte	0x02, 0x09, 0x01, 0x00, 0x02, 0x02, 0x04, 0x00, 0x02, 0x05, 0x05, 0x00, 0x03, 0x07, 0x01, 0x01
        /*0010*/ 	.byte	0x02, 0x03, 0x01, 0x00, 0x02, 0x06, 0x01, 0x00, 0x04, 0x0b, 0x08, 0x00, 0x00, 0x00, 0x00, 0x00
        /*0020*/ 	.byte	0x00, 0x00, 0x00, 0x00


//--------------------- .nv.info._ZN7cutlass13device_kernelINS_4gemm6kernel13GemmUniversalIN4cute5tupleIJiiiiEEENS1_10collective13CollectiveMmaINS1_34MainloopSm90TmaGmmaWarpSpecializedILi11ENS5_IJNS4_1CILi1EEENSA_ILi2EEESB_EEENS1_32KernelTmaWarpSpecializedPingpongEEENS5_IJNSA_ILi64EEENSA_ILi256EEESG_EEEaNS5_IJlSB_lEEEaSJ_NS4_8TiledMMAINS4_8MMA_AtomIJNS4_4SM904GMMA27MMA_64x256x32_S32S8S8_SS_TNEEEENS4_6LayoutINS5_IJSB_SB_SB_EEENS5_IJNSA_ILi0EEESS_SS_EEEEENS5_IJNS4_10UnderscoreESV_SV_EEEEENS4_23SM90_TMA_LOAD_MULTICASTENS4_14ComposedLayoutINS4_7SwizzleILi2ELi4ELi3EEENS4_18smem_ptr_flag_bitsILi8EEENSQ_INS5_IJNSA_ILi8EEESG_EEENS5_IJSG_SB_EEEEEEEvNS4_8identityENS4_13SM90_TMA_LOADES18_vS19_EENS_8epilogue10collective6detail29Sm90TmaWarpSpecializedAdapterINS1D_15DefaultEpilogueIaSJ_SJ_NS1C_6thread17LinearCombinationIaLi1EiiLNS1H_9ScaleType4KindE0ELNS_15FloatRoundStyleE2EaEENS1_15EpilogueDefaultEEEEEvvEEEEvNT_6ParamsE --------------------------
	.section	.nv.info._ZN7cutlass13device_kernelINS_4gemm6kernel13GemmUniversalIN4cute5tupleIJiiiiEEENS1_10collective13CollectiveMmaINS1_34MainloopSm90TmaGmmaWarpSpecializedILi11ENS5_IJNS4_1CILi1EEENSA_ILi2EEESB_EEENS1_32KernelTmaWarpSpecializedPingpongEEENS5_IJNSA_ILi64EEENSA_ILi256EEESG_EEEaNS5_IJlSB_lEEEaSJ_NS4_8TiledMMAINS4_8MMA_AtomIJNS4_4SM904GMMA27MMA_64x256x32_S32S8S8_SS_TNEEEENS4_6LayoutINS5_IJSB_SB_SB_EEENS5_IJNSA_ILi0EEESS_SS_EEEEENS5_IJNS4_10UnderscoreESV_SV_EEEEENS4_23SM90_TMA_LOAD_MULTICASTENS4_14ComposedLayoutINS4_7SwizzleILi2ELi4ELi3EEENS4_18smem_ptr_flag_bitsILi8EEENSQ_INS5_IJNSA_ILi8EEESG_EEENS5_IJSG_SB_EEEEEEEvNS4_8identityENS4_13SM90_TMA_LOADES18_vS19_EENS_8epilogue10collective6detail29Sm90TmaWarpSpecializedAdapterINS1D_15DefaultEpilogueIaSJ_SJ_NS1C_6thread17LinearCombinationIaLi1EiiLNS1H_9ScaleType4KindE0ELNS_15FloatRoundStyleE2EaEENS1_15EpilogueDefaultEEEEEvvEEEEvNT_6ParamsE,"",@"SHT_CUDA_INFO"
	.sectionflags	@""
	.align	4


	//----- nvinfo : EIATTR_CUDA_API_VERSION
	.align		4
        /*0000*/ 	.byte	0x04, 0x37
        /*0002*/ 	.short	(.L_21 - .L_20)
.L_20:
        /*0004*/ 	.word	0x00000082


	//----- nvinfo : EIATTR_KPARAM_INFO
	.align		4
.L_21:
        /*0008*/ 	.byte	0x04, 0x17
        /*000a*/ 	.short	(.L_23 - .L_22)
.L_22:
        /*000c*/ 	.word	0x00000000
        /*0010*/ 	.short	0x0000
        /*0012*/ 	.short	0x0070
        /*0014*/ 	.byte	0x00, 0xf0, 0x01, 0x10


	//----- nvinfo : EIATTR_SPARSE_MMA_MASK
	.align		4
.L_23:
        /*0018*/ 	.byte	0x03, 0x50
        /*001a*/ 	.short	0x0000


	//----- nvinfo : EIATTR_MAXREG_COUNT
	.align		4
        /*001c*/ 	.byte	0x03, 0x1b
        /*001e*/ 	.short	0x00a8


	//----- nvinfo : EIATTR_NUM_BARRIERS
	.align		4
        /*0020*/ 	.byte	0x02, 0x4c
        /*0022*/ 	.byte	0x01
	.zero		1


	//----- nvinfo : EIATTR_EXTERNS
	.align		4
        /*0024*/ 	.byte	0x04, 0x0f
        /*0026*/ 	.short	(.L_25 - .L_24)


	//   ....[0]....
	.align		4
.L_24:
        /*0028*/ 	.word	index@(__assertfail)


	//----- nvinfo : EIATTR_ANNOTATIONS
	.align		4
.L_25:
        /*002c*/ 	.byte	0x04, 0x55
        /*002e*/ 	.short	(.L_27 - .L_26)


	//   ....[0]....
.L_26:
        /*0030*/ 	.word	0x00000001
        /*0034*/ 	.byte	0x50, 0x0e, 0x00, 0x00, 0x01, 0x00, 0x00, 0x00, 0x50, 0x84, 0x00, 0x00, 0x01, 0x00, 0x00, 0x00
        /*0044*/ 	.byte	0xd0, 0x90, 0x00, 0x00


	//----- nvinfo : EIATTR_MERCURY_ISA_VERSION
	.align		4
.L_27:
        /*0048*/ 	.byte	0x03, 0x5f
        /*004a*/ 	.short	0x0101


	//----- nvinfo : EIATTR_INT_WARP_WIDE_INSTR_OFFSETS
	.align		4
        /*004c*/ 	.byte	0x04, 0x31
        /*004e*/ 	.short	(.L_29 - .L_28)


	//   ....[0]....
.L_28:
        /*0050*/ 	.word	0x000005a0


	//   ....[1]....
        /*0054*/ 	.word	0x000005e0


	//   ....[2]....
        /*0058*/ 	.word	0x00000720


	//   ....[3]....
        /*005c*/ 	.word	0x00000730


	//   ....[4]....
        /*0060*/ 	.word	0x00000750


	//   ....[5]....
        /*0064*/ 	.word	0x00000770


	//   ....[6]....
        /*0068*/ 	.word	0x00000820


	//   ....[7]....
        /*006c*/ 	.word	0x00000870


	//   ....[8]....
        /*0070*/ 	.word	0x00001ec0


	//----- nvinfo : EIATTR_COOP_GROUP_MASK_REGIDS
	.align		4
.L_29:
        /*0074*/ 	.byte	0x04, 0x29
        /*0076*/ 	.short	(.L_31 - .L_30)


	//   ....[0]....
.L_30:
        /*0078*/ 	.word	0xffffffff


	//   ....[1]....
        /*007c*/ 	.word	0xffffffff


	//   ....[2]....
        /*0080*/ 	.word	0xffffffff


	//   ....[3]....
        /*0084*/ 	.word	0xffffffff


	//   ....[4]....
        /*0088*/ 	.word	0xffffffff


	//   ....[5]....
        /*008c*/ 	.word	0xffffffff


	//   ....[6]....
        /*0090*/ 	.word	0xffffffff


	//----- nvinfo : EIATTR_COOP_GROUP_INSTR_OFFSETS
	.align		4
.L_31:
        /*0094*/ 	.byte	0x04, 0x28
        /*0096*/ 	.short	(.L_33 - .L_32)


	//   ....[0]....
.L_32:
        /*0098*/ 	.word	0x00000070


	//   ....[1]....
        /*009c*/ 	.word	0x00000080


	//   ....[2]....
        /*00a0*/ 	.word	0x00000140


	//   ....[3]....
        /*00a4*/ 	.word	0x000003e0


	//   ....[4]....
        /*00a8*/ 	.word	0x00000420


	//   ....[5]....
        /*00ac*/ 	.word	0x000008c0


	//   ....[6]....
        /*00b0*/ 	.word	0x000009f0


	//----- nvinfo : EIATTR_REG_RECONFIG
	.align		4
.L_33:
        /*00b4*/ 	.byte	0x01, 0x54
	.zero		2


	//----- nvinfo : EIATTR_SYSCALL_OFFSETS
	.align		4
        /*00b8*/ 	.byte	0x04, 0x46
        /*00ba*/ 	.short	(.L_35 - .L_34)


	//   ....[0]....
.L_34:
        /*00bc*/ 	.word	0x00001870


	//----- nvinfo : EIATTR_MBARRIER_INSTR_OFFSETS
	.align		4
.L_35:
        /*00c0*/ 	.byte	0x04, 0x39
        /*00c2*/ 	.short	(.L_37 - .L_36)


	//   ....[0]....
.L_36:
        /*00c4*/ 	.word	0x00000260
        /*00c8*/ 	.word	0x000000ff
        /*00cc*/ 	.word	0x00000000
        /*00d0*/ 	.short	0x0100
        /*00d2*/ 	.byte	0x08
	.zero		1


	//   ....[1]....
        /*00d4*/ 	.word	0x00000270
        /*00d8*/ 	.word	0x000000ff
        /*00dc*/ 	.word	0x00000058
        /*00e0*/ 	.short	0x0100
        /*00e2*/ 	.byte	0x08
	.zero		1


	//   ....[2]....
        /*00e4*/ 	.word	0x00000280
        /*00e8*/ 	.word	0x000000ff
        /*00ec*/ 	.word	0x00000008
        /*00f0*/ 	.short	0x0100
        /*00f2*/ 	.byte	0x08
	.zero		1


	//   ....[3]....
        /*00f4*/ 	.word	0x00000290
        /*00f8*/ 	.word	0x000000ff
        /*00fc*/ 	.word	0x00000060
        /*0100*/ 	.short	0x0100
        /*0102*/ 	.byte	0x08
	.zero		1


	//   ....[4]....
        /*0104*/ 	.word	0x000002a0
        /*0108*/ 	.word	0x000000ff
        /*010c*/ 	.word	0x00000010
        /*0110*/ 	.short	0x0100
        /*0112*/ 	.byte	0x08
	.zero		1


	//   ....[5]....
        /*0114*/ 	.word	0x000002b0
        /*0118*/ 	.word	0x000000ff
        /*011c*/ 	.word	0x00000068
        /*0120*/ 	.short	0x0100
        /*0122*/ 	.byte	0x08
	.zero		1


	//   ....[6]....
        /*0124*/ 	.word	0x000002c0
        /*0128*/ 	.word	0x000000ff
        /*012c*/ 	.word	0x00000018
        /*0130*/ 	.short	0x0100
        /*0132*/ 	.byte	0x08
	.zero		1


	//   ....[7]....
        /*0134*/ 	.word	0x000002d0
        /*0138*/ 	.word	0x000000ff
        /*013c*/ 	.word	0x00000070
        /*0140*/ 	.short	0x0100
        /*0142*/ 	.byte	0x08
	.zero		1


	//   ....[8]....
        /*0144*/ 	.word	0x000002e0
        /*0148*/ 	.word	0x000000ff
        /*014c*/ 	.word	0x00000020
        /*0150*/ 	.short	0x0100
        /*0152*/ 	.byte	0x08
	.zero		1


	//   ....[9]....
        /*0154*/ 	.word	0x000002f0
        /*0158*/ 	.word	0x000000ff
        /*015c*/ 	.word	0x00000078
        /*0160*/ 	.short	0x0100
        /*0162*/ 	.byte	0x08
	.zero		1


	//   ....[10]....
        /*0164*/ 	.word	0x00000300
        /*0168*/ 	.word	0x000000ff
        /*016c*/ 	.word	0x00000028
        /*0170*/ 	.short	0x0100
        /*0172*/ 	.byte	0x08
	.zero		1


	//   ....[11]....
        /*0174*/ 	.word	0x00000310
        /*0178*/ 	.word	0x000000ff
        /*017c*/ 	.word	0x00000080
        /*0180*/ 	.short	0x0100
        /*0182*/ 	.byte	0x08
	.zero		1


	//   ....[12]....
        /*0184*/ 	.word	0x00000320
        /*0188*/ 	.word	0x000000ff
        /*018c*/ 	.word	0x00000030
        /*0190*/ 	.short	0x0100
        /*0192*/ 	.byte	0x08
	.zero		1


	//   ....[13]....
        /*0194*/ 	.word	0x00000330
        /*0198*/ 	.word	0x000000ff
        /*019c*/ 	.word	0x00000088
        /*01a0*/ 	.short	0x0100
        /*01a2*/ 	.byte	0x08
	.zero		1


	//   ....[14]....
        /*01a4*/ 	.word	0x00000340
        /*01a8*/ 	.word	0x000000ff
        /*01ac*/ 	.word	0x00000038
        /*01b0*/ 	.short	0x0100
        /*01b2*/ 	.byte	0x08
	.zero		1


	//   ....[15]....
        /*01b4*/ 	.word	0x00000350
        /*01b8*/ 	.word	0x000000ff
        /*01bc*/ 	.word	0x00000090
        /*01c0*/ 	.short	0x0100
        /*01c2*/ 	.byte	0x08
	.zero		1


	//   ....[16]....
        /*01c4*/ 	.word	0x00000360
        /*01c8*/ 	.word	0x000000ff
        /*01cc*/ 	.word	0x00000040
        /*01d0*/ 	.short	0x0100
        /*01d2*/ 	.byte	0x08
	.zero		1


	//   ....[17]....
        /*01d4*/ 	.word	0x00000370
        /*01d8*/ 	.word	0x000000ff
        /*01dc*/ 	.word	0x00000098
        /*01e0*/ 	.short	0x0100
        /*01e2*/ 	.byte	0x08
	.zero		1


	//   ....[18]....
        /*01e4*/ 	.word	0x00000380
        /*01e8*/ 	.word	0x000000ff
        /*01ec*/ 	.word	0x00000048
        /*01f0*/ 	.short	0x0100
        /*01f2*/ 	.byte	0x08
	.zero		1


	//   ....[19]....
        /*01f4*/ 	.word	0x00000390
        /*01f8*/ 	.word	0x000000ff
        /*01fc*/ 	.word	0x000000a0
        /*0200*/ 	.short	0x0100
        /*0202*/ 	.byte	0x08
	.zero		1


	//   ....[20]....
        /*0204*/ 	.word	0x000003a0
        /*0208*/ 	.word	0x000000ff
        /*020c*/ 	.word	0x00000050
        /*0210*/ 	.short	0x0100
        /*0212*/ 	.byte	0x08
	.zero		1


	//   ....[21]....
        /*0214*/ 	.word	0x000003b0
        /*0218*/ 	.word	0x000000ff
        /*021c*/ 	.word	0x000000a8
        /*0220*/ 	.short	0x0100
        /*0222*/ 	.byte	0x08
	.zero		1


	//   ....[22]....
        /*0224*/ 	.word	0x000008a0
        /*0228*/ 	.word	0x000000ff
        /*022c*/ 	.word	0x000000e0
        /*0230*/ 	.short	0x0100
        /*0232*/ 	.byte	0x08
	.zero		1


	//   ....[23]....
        /*0234*/ 	.word	0x00000940
        /*0238*/ 	.word	0x000000ff
        /*023c*/ 	.word	0x000000e8
        /*0240*/ 	.short	0x0100
        /*0242*/ 	.byte	0x08
	.zero		1


	//   ....[24]....
        /*0244*/ 	.word	0x00000970
        /*0248*/ 	.word	0x000000ff
        /*024c*/ 	.word	0x000000c0
        /*0250*/ 	.short	0x0100
        /*0252*/ 	.byte	0x09
	.zero		1


	//   ....[25]....
        /*0254*/ 	.word	0x00000980
        /*0258*/ 	.word	0x000000ff
        /*025c*/ 	.word	0x000000c8
        /*0260*/ 	.short	0x0100
        /*0262*/ 	.byte	0x09
	.zero		1


	//   ....[26]....
        /*0264*/ 	.word	0x00000990
        /*0268*/ 	.word	0x000000ff
        /*026c*/ 	.word	0x000000d0
        /*0270*/ 	.short	0x0100
        /*0272*/ 	.byte	0x09
	.zero		1


	//   ....[27]....
        /*0274*/ 	.word	0x000009a0
        /*0278*/ 	.word	0x000000ff
        /*027c*/ 	.word	0x000000d8
        /*0280*/ 	.short	0x0100
        /*0282*/ 	.byte	0x09
	.zero		1


	//   ....[28]....
        /*0284*/ 	.word	0x00001750
        /*0288*/ 	.word	0x000000a1
        /*028c*/ 	.word	0x00000000
        /*0290*/ 	.short	0x010a
        /*0292*/ 	.byte	0x2a
	.zero		1


	//   ....[29]....
        /*0294*/ 	.word	0x00001900
        /*0298*/ 	.word	0x00000003
        /*029c*/ 	.word	0x00000000
        /*02a0*/ 	.short	0x010a
        /*02a2*/ 	.byte	0x3f
	.zero		1


	//   ....[30]....
        /*02a4*/ 	.word	0x00001960
        /*02a8*/ 	.word	0x00000003
        /*02ac*/ 	.word	0x00000000
        /*02b0*/ 	.short	0x010a
        /*02b2*/ 	.byte	0x3f
	.zero		1


	//   ....[31]....
        /*02b4*/ 	.word	0x00001bc0
        /*02b8*/ 	.word	0x000000ff
        /*02bc*/ 	.word	0x00000000
        /*02c0*/ 	.short	0x010a
        /*02c2*/ 	.byte	0x04
	.zero		1


	//   ....[32]....
        /*02c4*/ 	.word	0x00001c00
        /*02c8*/ 	.word	0x000000ff
        /*02cc*/ 	.word	0x00000000
        /*02d0*/ 	.short	0x010a
        /*02d2*/ 	.byte	0x04
	.zero		1


	//   ....[33]....
        /*02d4*/ 	.word	0x00001d60
        /*02d8*/ 	.word	0x00000005
        /*02dc*/ 	.word	0x00000000
        /*02e0*/ 	.short	0x0101
        /*02e2*/ 	.byte	0x3f
	.zero		1


	//   ....[34]....
        /*02e4*/ 	.word	0x00001e60
        /*02e8*/ 	.word	0x000000a0
        /*02ec*/ 	.word	0x00000000
        /*02f0*/ 	.short	0x0101
        /*02f2*/ 	.byte	0x2d
	.zero		1


	//   ....[35]....
        /*02f4*/ 	.word	0x00001f60
        /*02f8*/ 	.word	0x00000003
        /*02fc*/ 	.word	0x00000000
        /*0300*/ 	.short	0x0101
        /*0302*/ 	.byte	0x3f
	.zero		1


	//   ....[36]....
        /*0304*/ 	.word	0x00002020
        /*0308*/ 	.word	0x000000a1
        /*030c*/ 	.word	0x00000010
        /*0310*/ 	.short	0x010a
        /*0312*/ 	.byte	0x2a
	.zero		1


	//   ....[37]....
        /*0314*/ 	.word	0x00008470
        /*0318*/ 	.word	0x000000a2
        /*031c*/ 	.word	0x00000000
        /*0320*/ 	.short	0x0101
        /*0322*/ 	.byte	0x2d
	.zero		1


	//   ....[38]....
        /*0324*/ 	.word	0x00008e20
        /*0328*/ 	.word	0x0000000d
        /*032c*/ 	.word	0x00000058
        /*0330*/ 	.short	0x010a
        /*0332*/ 	.byte	0x3f
	.zero		1


	//   ....[39]....
        /*0334*/ 	.word	0x000091e0
        /*0338*/ 	.word	0x00000005
        /*033c*/ 	.word	0x000000e8
        /*0340*/ 	.short	0x0101
        /*0342*/ 	.byte	0x3f
	.zero		1


	//   ....[40]....
        /*0344*/ 	.word	0x00009970
        /*0348*/ 	.word	0x00000007
        /*034c*/ 	.word	0x00000000
        /*0350*/ 	.short	0x010a
        /*0352*/ 	.byte	0x3f
	.zero		1


	//   ....[41]....
        /*0354*/ 	.word	0x000099f0
        /*0358*/ 	.word	0x00000008
        /*035c*/ 	.word	0x00000000
        /*0360*/ 	.short	0x010a
        /*0362*/ 	.byte	0x3f
	.zero		1


	//   ....[42]....
        /*0364*/ 	.word	0x00009a80
        /*0368*/ 	.word	0x00000009
        /*036c*/ 	.word	0x00000000
        /*0370*/ 	.short	0x010a
        /*0372*/ 	.byte	0x3f
	.zero		1


	//   ....[43]....
        /*0374*/ 	.word	0x00009b10
        /*0378*/ 	.word	0x00000008
        /*037c*/ 	.word	0x00000000
        /*0380*/ 	.short	0x010a
        /*0382*/ 	.byte	0x3f
	.zero		1


	//   ....[44]....
        /*0384*/ 	.word	0x00009ba0
        /*0388*/ 	.word	0x00000009
        /*038c*/ 	.word	0x00000000
        /*0390*/ 	.short	0x010a
        /*0392*/ 	.byte	0x3f
	.zero		1


	//   ....[45]....
        /*0394*/ 	.word	0x00009c30
        /*0398*/ 	.word	0x00000008
        /*039c*/ 	.word	0x00000000
        /*03a0*/ 	.short	0x010a
        /*03a2*/ 	.byte	0x3f
	.zero		1


	//   ....[46]....
        /*03a4*/ 	.word	0x00009cc0
        /*03a8*/ 	.word	0x00000009
        /*03ac*/ 	.word	0x00000000
        /*03b0*/ 	.short	0x010a
        /*03b2*/ 	.byte	0x3f
	.zero		1


	//   ....[47]....
        /*03b4*/ 	.word	0x00009d50
        /*03b8*/ 	.word	0x00000008
        /*03bc*/ 	.word	0x00000000
        /*03c0*/ 	.short	0x010a
        /*03c2*/ 	.byte	0x3f
	.zero		1


	//   ....[48]....
        /*03c4*/ 	.word	0x00009de0
        /*03c8*/ 	.word	0x00000009
        /*03cc*/ 	.word	0x00000000
        /*03d0*/ 	.short	0x010a
        /*03d2*/ 	.byte	0x3f
	.zero		1


	//   ....[49]....
        /*03d4*/ 	.word	0x00009e70
        /*03d8*/ 	.word	0x00000006
        /*03dc*/ 	.word	0x00000000
        /*03e0*/ 	.short	0x010a
        /*03e2*/ 	.byte	0x3f
	.zero		1


	//   ....[50]....
        /*03e4*/ 	.word	0x00009f00
        /*03e8*/ 	.word	0x00000003
        /*03ec*/ 	.word	0x00000000
        /*03f0*/ 	.short	0x010a
        /*03f2*/ 	.byte	0x3f
	.zero		1


	//   ....[51]....
        /*03f4*/ 	.word	0x00009f60
        /*03f8*/ 	.word	0x0000009f
        /*03fc*/ 	.word	0x00000000
        /*0400*/ 	.short	0x010a
        /*0402*/ 	.byte	0x3f
	.zero		1


	//   ....[52]....
        /*0404*/ 	.word	0x00009fb0
        /*0408*/ 	.word	0x00000003
        /*040c*/ 	.word	0x00000000
        /*0410*/ 	.short	0x010a
        /*0412*/ 	.byte	0x3f
	.zero		1


	//   ....[53]....
        /*0414*/ 	.word	0x0000a010
        /*0418*/ 	.word	0x00000005
        /*041c*/ 	.word	0x00000000
        /*0420*/ 	.short	0x010a
        /*0422*/ 	.byte	0x3f
	.zero		1


	//   ....[54]....
        /*0424*/ 	.word	0x0000a060
        /*0428*/ 	.word	0x0000009f
        /*042c*/ 	.word	0x00000010
        /*0430*/ 	.short	0x010a
        /*0432*/ 	.byte	0x3f
	.zero		1


	//   ....[55]....
        /*0434*/ 	.word	0x0000a130
        /*0438*/ 	.word	0x0000000d
        /*043c*/ 	.word	0x00000058
        /*0440*/ 	.short	0x010a
        /*0442*/ 	.byte	0x3f
	.zero		1


	//   ....[56]....
        /*0444*/ 	.word	0x0000a200
        /*0448*/ 	.word	0x00000007
        /*044c*/ 	.word	0x00000000
        /*0450*/ 	.short	0x010a
        /*0452*/ 	.byte	0x3f
	.zero		1


	//   ....[57]....
        /*0454*/ 	.word	0x0000a250
        /*0458*/ 	.word	0x00000008
        /*045c*/ 	.word	0x00000000
        /*0460*/ 	.short	0x010a
        /*0462*/ 	.byte	0x3f
	.zero		1


	//   ....[58]....
        /*0464*/ 	.word	0x0000a2a0
        /*0468*/ 	.word	0x00000009
        /*046c*/ 	.word	0x00000000
        /*0470*/ 	.short	0x010a
        /*0472*/ 	.byte	0x3f
	.zero		1


	//   ....[59]....
        /*0474*/ 	.word	0x0000a2f0
        /*0478*/ 	.word	0x00000008
        /*047c*/ 	.word	0x00000000
        /*0480*/ 	.short	0x010a
        /*0482*/ 	.byte	0x3f
	.zero		1


	//   ....[60]....
        /*0484*/ 	.word	0x0000a340
        /*0488*/ 	.word	0x00000009
        /*048c*/ 	.word	0x00000000
        /*0490*/ 	.short	0x010a
        /*0492*/ 	.byte	0x3f
	.zero		1


	//   ....[61]....
        /*0494*/ 	.word	0x0000a390
        /*0498*/ 	.word	0x00000008
        /*049c*/ 	.word	0x00000000
        /*04a0*/ 	.short	0x010a
        /*04a2*/ 	.byte	0x3f
	.zero		1


	//   ....[62]....
        /*04a4*/ 	.word	0x0000a3e0
        /*04a8*/ 	.word	0x00000009
        /*04ac*/ 	.word	0x00000000
        /*04b0*/ 	.short	0x010a
        /*04b2*/ 	.byte	0x3f
	.zero		1


	//   ....[63]....
        /*04b4*/ 	.word	0x0000a430
        /*04b8*/ 	.word	0x00000008
        /*04bc*/ 	.word	0x00000000
        /*04c0*/ 	.short	0x010a
        /*04c2*/ 	.byte	0x3f
	.zero		1


	//   ....[64]....
        /*04c4*/ 	.word	0x0000a480
        /*04c8*/ 	.word	0x00000009
        /*04cc*/ 	.word	0x00000000
        /*04d0*/ 	.short	0x010a
        /*04d2*/ 	.byte	0x3f
	.zero		1


	//   ....[65]....
        /*04d4*/ 	.word	0x0000a4d0
        /*04d8*/ 	.word	0x00000006
        /*04dc*/ 	.word	0x00000000
        /*04e0*/ 	.short	0x010a
        /*04e2*/ 	.byte	0x3f
	.zero		1


	//----- nvinfo : EIATTR_NUM_MBARRIERS
	.align		4
.L_37:
        /*04e4*/ 	.byte	0x03, 0x38
        /*04e6*/ 	.short	0x001c


	//----- nvinfo : EIATTR_EXIT_INSTR_OFFSETS
	.align		4
        /*04e8*/ 	.byte	0x04, 0x1c
        /*04ea*/ 	.short	(.L_39 - .L_38)


	//   ....[0]....
.L_38:
        /*04ec*/ 	.word	0x00001490


	//   ....[1]....
        /*04f0*/ 	.word	0x000014f0


	//   ....[2]....
        /*04f4*/ 	.word	0x00008b00


	//   ....[3]....
        /*04f8*/ 	.word	0x00008b30


	//   ....[4]....
        /*04fc*/ 	.word	0x00009f50


	//----- nvinfo : EIATTR_MAX_THREADS
	.align		4
.L_39:
        /*0500*/ 	.byte	0x04, 0x05
        /*0502*/ 	.short	(.L_41 - .L_40)
.L_40:
        /*0504*/ 	.word	0x00000180
        /*0508*/ 	.word	0x00000001
        /*050c*/ 	.word	0x00000001


	//----- nvinfo : EIATTR_CRS_STACK_SIZE
	.align		4
.L_41:
        /*0510*/ 	.byte	0x04, 0x1e
        /*0512*/ 	.short	(.L_43 - .L_42)
.L_42:
        /*0514*/ 	.word	0x00000000


	//----- nvinfo : EIATTR_CBANK_PARAM_SIZE
	.align		4
.L_43:
        /*0518*/ 	.byte	0x03, 0x19
        /*051a*/ 	.short	0x0470


	//----- nvinfo : EIATTR_PARAM_CBANK
	.align		4
        /*051c*/ 	.byte	0x04, 0x0a
        /*051e*/ 	.short	(.L_45 - .L_44)
	.align		4
.L_44:
        /*0520*/ 	.word	index@(.nv.constant0._ZN7cutlass13device_kernelINS_4gemm6kernel13GemmUniversalIN4cute5tupleIJiiiiEEENS1_10collective13CollectiveMmaINS1_34MainloopSm90TmaGmmaWarpSpecializedILi11ENS5_IJNS4_1CILi1EEENSA_ILi2EEESB_EEENS1_32KernelTmaWarpSpecializedPingpongEEENS5_IJNSA_ILi64EEENSA_ILi256EEESG_EEEaNS5_IJlSB_lEEEaSJ_NS4_8TiledMMAINS4_8MMA_AtomIJNS4_4SM904GMMA27MMA_64x256x32_S32S8S8_SS_TNEEEENS4_6LayoutINS5_IJSB_SB_SB_EEENS5_IJNSA_ILi0EEESS_SS_EEEEENS5_IJNS4_10UnderscoreESV_SV_EEEEENS4_23SM90_TMA_LOAD_MULTICASTENS4_14ComposedLayoutINS4_7SwizzleILi2ELi4ELi3EEENS4_18smem_ptr_flag_bitsILi8EEENSQ_INS5_IJNSA_ILi8EEESG_EEENS5_IJSG_SB_EEEEEEEvNS4_8identityENS4_13SM90_TMA_LOADES18_vS19_EENS_8epilogue10collective6detail29Sm90TmaWarpSpecializedAdapterINS1D_15DefaultEpilogueIaSJ_SJ_NS1C_6thread17LinearCombinationIaLi1EiiLNS1H_9ScaleType4KindE0ELNS_15FloatRoundStyleE2EaEENS1_15EpilogueDefaultEEEEEvvEEEEvNT_6ParamsE)
        /*0524*/ 	.short	0x0210
        /*0526*/ 	.short	0x0470


	//----- nvinfo : EIATTR_SW_WAR
	.align		4
.L_45:
        /*0528*/ 	.byte	0x04, 0x36
        /*052a*/ 	.short	(.L_47 - .L_46)
.L_46:
        /*052c*/ 	.word	0x00000008
.L_47:


//--------------------- .nv.callgraph             --------------------------
	.section	.nv.callgraph,"",@"SHT_CUDA_CALLGRAPH"
	.align	4
	.sectionentsize	8
	.align		4
        /*0000*/ 	.word	0x00000000
	.align		4
        /*0004*/ 	.word	0xffffffff
	.align		4
        /*0008*/ 	.word	index@(_ZN7cutlass13device_kernelINS_4gemm6kernel13GemmUniversalIN4cute5tupleIJiiiiEEENS1_10collective13CollectiveMmaINS1_34MainloopSm90TmaGmmaWarpSpecializedILi11ENS5_IJNS4_1CILi1EEENSA_ILi2EEESB_EEENS1_32KernelTmaWarpSpecializedPingpongEEENS5_IJNSA_ILi64EEENSA_ILi256EEESG_EEEaNS5_IJlSB_lEEEaSJ_NS4_8TiledMMAINS4_8MMA_AtomIJNS4_4SM904GMMA27MMA_64x256x32_S32S8S8_SS_TNEEEENS4_6LayoutINS5_IJSB_SB_SB_EEENS5_IJNSA_ILi0EEESS_SS_EEEEENS5_IJNS4_10UnderscoreESV_SV_EEEEENS4_23SM90_TMA_LOAD_MULTICASTENS4_14ComposedLayoutINS4_7SwizzleILi2ELi4ELi3EEENS4_18smem_ptr_flag_bitsILi8EEENSQ_INS5_IJNSA_ILi8EEESG_EEENS5_IJSG_SB_EEEEEEEvNS4_8identityENS4_13SM90_TMA_LOADES18_vS19_EENS_8epilogue10collective6detail29Sm90TmaWarpSpecializedAdapterINS1D_15DefaultEpilogueIaSJ_SJ_NS1C_6thread17LinearCombinationIaLi1EiiLNS1H_9ScaleType4KindE0ELNS_15FloatRoundStyleE2EaEENS1_15EpilogueDefaultEEEEEvvEEEEvNT_6ParamsE)
	.align		4
        /*000c*/ 	.word	index@(__assertfail)
	.align		4
        /*0010*/ 	.word	0x00000000
	.align		4
        /*0014*/ 	.word	0xfffffffe
	.align		4
        /*0018*/ 	.word	0x00000000
	.align		4
        /*001c*/ 	.word	0xfffffffd
	.align		4
        /*0020*/ 	.word	0x00000000
	.align		4
        /*0024*/ 	.word	0xfffffffc


//--------------------- .nv.constant4             --------------------------
	.section	.nv.constant4,"a",@progbits
	.align	8
	.align		8
.nv.constant4:
        /*0000*/ 	.dword	__assertfail
	.align		8
        /*0008*/ 	.dword	__unnamed_1
	.align		8
        /*0010*/ 	.dword	_ZN40_INTERNAL_36835dac_4_k_cu_cd408cdb_295044cuda3std3__45__cpo5beginE
	.align		8
        /*0018*/ 	.dword	_ZN40_INTERNAL_36835dac_4_k_cu_cd408cdb_295044cuda3std3__45__cpo3endE
	.align		8
        /*0020*/ 	.dword	_ZN40_INTERNAL_36835dac_4_k_cu_cd408cdb_295044cuda3std3__45__cpo6cbeginE
	.align		8
        /*0028*/ 	.dword	_ZN40_INTERNAL_36835dac_4_k_cu_cd408cdb_295044cuda3std3__45__cpo4cendE
	.align		8
        /*0030*/ 	.dword	_ZN40_INTERNAL_36835dac_4_k_cu_cd408cdb_295044cuda3std3__442_GLOBAL__N__36835dac_4_k_cu_cd408cdb_295046ignoreE
	.align		8
        /*0038*/ 	.dword	_ZN40_INTERNAL_36835dac_4_k_cu_cd408cdb_295044cuda3std3__419piecewise_constructE
	.align		8
        /*0040*/ 	.dword	_ZN40_INTERNAL_36835dac_4_k_cu_cd408cdb_295044cuda3std3__48in_placeE
	.align		8
        /*0048*/ 	.dword	_ZN40_INTERNAL_36835dac_4_k_cu_cd408cdb_295044cuda3std6ranges3__45__cpo4swapE
	.align		8
        /*0050*/ 	.dword	_ZN40_INTERNAL_36835dac_4_k_cu_cd408cdb_295044cuda3std6ranges3__45__cpo9iter_moveE
	.align		8
        /*0058*/ 	.dword	_ZN40_INTERNAL_36835dac_4_k_cu_cd408cdb_295044cute7productE
	.align		8
        /*0060*/ 	.dword	_ZN40_INTERNAL_36835dac_4_k_cu_cd408cdb_295044cute1_E
	.align		8
        /*0068*/ 	.dword	$str$22
	.align		8
        /*0070*/ 	.dword	$str$23


//--------------------- .text._ZN7cutlass13device_kernelINS_4gemm6kernel13GemmUniversalIN4cute5tupleIJiiiiEEENS1_10collective13CollectiveMmaINS1_34MainloopSm90TmaGmmaWarpSpecializedILi11ENS5_IJNS4_1CILi1EEENSA_ILi2EEESB_EEENS1_32KernelTmaWarpSpecializedPingpongEEENS5_IJNSA_ILi64EEENSA_ILi256EEESG_EEEaNS5_IJlSB_lEEEaSJ_NS4_8TiledMMAINS4_8MMA_AtomIJNS4_4SM904GMMA27MMA_64x256x32_S32S8S8_SS_TNEEEENS4_6LayoutINS5_IJSB_SB_SB_EEENS5_IJNSA_ILi0EEESS_SS_EEEEENS5_IJNS4_10UnderscoreESV_SV_EEEEENS4_23SM90_TMA_LOAD_MULTICASTENS4_14ComposedLayoutINS4_7SwizzleILi2ELi4ELi3EEENS4_18smem_ptr_flag_bitsILi8EEENSQ_INS5_IJNSA_ILi8EEESG_EEENS5_IJSG_SB_EEEEEEEvNS4_8identityENS4_13SM90_TMA_LOADES18_vS19_EENS_8epilogue10collective6detail29Sm90TmaWarpSpecializedAdapterINS1D_15DefaultEpilogueIaSJ_SJ_NS1C_6thread17LinearCombinationIaLi1EiiLNS1H_9ScaleType4KindE0ELNS_15FloatRoundStyleE2EaEENS1_15EpilogueDefaultEEEEEvvEEEEvNT_6ParamsE --------------------------
	.section	.text._ZN7cutlass13device_kernelINS_4gemm6kernel13GemmUniversalIN4cute5tupleIJiiiiEEENS1_10collective13CollectiveMmaINS1_34MainloopSm90TmaGmmaWarpSpecializedILi11ENS5_IJNS4_1CILi1EEENSA_ILi2EEESB_EEENS1_32KernelTmaWarpSpecializedPingpongEEENS5_IJNSA_ILi64EEENSA_ILi256EEESG_EEEaNS5_IJlSB_lEEEaSJ_NS4_8TiledMMAINS4_8MMA_AtomIJNS4_4SM904GMMA27MMA_64x256x32_S32S8S8_SS_TNEEEENS4_6LayoutINS5_IJSB_SB_SB_EEENS5_IJNSA_ILi0EEESS_SS_EEEEENS5_IJNS4_10UnderscoreESV_SV_EEEEENS4_23SM90_TMA_LOAD_MULTICASTENS4_14ComposedLayoutINS4_7SwizzleILi2ELi4ELi3EEENS4_18smem_ptr_flag_bitsILi8EEENSQ_INS5_IJNSA_ILi8EEESG_EEENS5_IJSG_SB_EEEEEEEvNS4_8identityENS4_13SM90_TMA_LOADES18_vS19_EENS_8epilogue10collective6detail29Sm90TmaWarpSpecializedAdapterINS1D_15DefaultEpilogueIaSJ_SJ_NS1C_6thread17LinearCombinationIaLi1EiiLNS1H_9ScaleType4KindE0ELNS_15FloatRoundStyleE2EaEENS1_15EpilogueDefaultEEEEEvvEEEEvNT_6ParamsE,"ax",@progbits
	.align	128
.text._ZN7cutlass13device_kernelINS_4gemm6kernel13GemmUniversalIN4cute5tupleIJiiiiEEENS1_10collective13CollectiveMmaINS1_34MainloopSm90TmaGmmaWarpSpecializedILi11ENS5_IJNS4_1CILi1EEENSA_ILi2EEESB_EEENS1_32KernelTmaWarpSpecializedPingpongEEENS5_IJNSA_ILi64EEENSA_ILi256EEESG_EEEaNS5_IJlSB_lEEEaSJ_NS4_8TiledMMAINS4_8MMA_AtomIJNS4_4SM904GMMA27MMA_64x256x32_S32S8S8_SS_TNEEEENS4_6LayoutINS5_IJSB_SB_SB_EEENS5_IJNSA_ILi0EEESS_SS_EEEEENS5_IJNS4_10UnderscoreESV_SV_EEEEENS4_23SM90_TMA_LOAD_MULTICASTENS4_14ComposedLayoutINS4_7SwizzleILi2ELi4ELi3EEENS4_18smem_ptr_flag_bitsILi8EEENSQ_INS5_IJNSA_ILi8EEESG_EEENS5_IJSG_SB_EEEEEEEvNS4_8identityENS4_13SM90_TMA_LOADES18_vS19_EENS_8epilogue10collective6detail29Sm90TmaWarpSpecializedAdapterINS1D_15DefaultEpilogueIaSJ_SJ_NS1C_6thread17LinearCombinationIaLi1EiiLNS1H_9ScaleType4KindE0ELNS_15FloatRoundStyleE2EaEENS1_15EpilogueDefaultEEEEEvvEEEEvNT_6ParamsE:
        .type           _ZN7cutlass13device_kernelINS_4gemm6kernel13GemmUniversalIN4cute5tupleIJiiiiEEENS1_10collective13CollectiveMmaINS1_34MainloopSm90TmaGmmaWarpSpecializedILi11ENS5_IJNS4_1CILi1EEENSA_ILi2EEESB_EEENS1_32KernelTmaWarpSpecializedPingpongEEENS5_IJNSA_ILi64EEENSA_ILi256EEESG_EEEaNS5_IJlSB_lEEEaSJ_NS4_8TiledMMAINS4_8MMA_AtomIJNS4_4SM904GMMA27MMA_64x256x32_S32S8S8_SS_TNEEEENS4_6LayoutINS5_IJSB_SB_SB_EEENS5_IJNSA_ILi0EEESS_SS_EEEEENS5_IJNS4_10UnderscoreESV_SV_EEEEENS4_23SM90_TMA_LOAD_MULTICASTENS4_14ComposedLayoutINS4_7SwizzleILi2ELi4ELi3EEENS4_18smem_ptr_flag_bitsILi8EEENSQ_INS5_IJNSA_ILi8EEESG_EEENS5_IJSG_SB_EEEEEEEvNS4_8identityENS4_13SM90_TMA_LOADES18_vS19_EENS_8epilogue10collective6detail29Sm90TmaWarpSpecializedAdapterINS1D_15DefaultEpilogueIaSJ_SJ_NS1C_6thread17LinearCombinationIaLi1EiiLNS1H_9ScaleType4KindE0ELNS_15FloatRoundStyleE2EaEENS1_15EpilogueDefaultEEEEEvvEEEEvNT_6ParamsE,@function
        .size           _ZN7cutlass13device_kernelINS_4gemm6kernel13GemmUniversalIN4cute5tupleIJiiiiEEENS1_10collective13CollectiveMmaINS1_34MainloopSm90TmaGmmaWarpSpecializedILi11ENS5_IJNS4_1CILi1EEENSA_ILi2EEESB_EEENS1_32KernelTmaWarpSpecializedPingpongEEENS5_IJNSA_ILi64EEENSA_ILi256EEESG_EEEaNS5_IJlSB_lEEEaSJ_NS4_8TiledMMAINS4_8MMA_AtomIJNS4_4SM904GMMA27MMA_64x256x32_S32S8S8_SS_TNEEEENS4_6LayoutINS5_IJSB_SB_SB_EEENS5_IJNSA_ILi0EEESS_SS_EEEEENS5_IJNS4_10UnderscoreESV_SV_EEEEENS4_23SM90_TMA_LOAD_MULTICASTENS4_14ComposedLayoutINS4_7SwizzleILi2ELi4ELi3EEENS4_18smem_ptr_flag_bitsILi8EEENSQ_INS5_IJNSA_ILi8EEESG_EEENS5_IJSG_SB_EEEEEEEvNS4_8identityENS4_13SM90_TMA_LOADES18_vS19_EENS_8epilogue10collective6detail29Sm90TmaWarpSpecializedAdapterINS1D_15DefaultEpilogueIaSJ_SJ_NS1C_6thread17LinearCombinationIaLi1EiiLNS1H_9ScaleType4KindE0ELNS_15FloatRoundStyleE2EaEENS1_15EpilogueDefaultEEEEEvvEEEEvNT_6ParamsE,(.L_x_348 - _ZN7cutlass13device_kernelINS_4gemm6kernel13GemmUniversalIN4cute5tupleIJiiiiEEENS1_10collective13CollectiveMmaINS1_34MainloopSm90TmaGmmaWarpSpecializedILi11ENS5_IJNS4_1CILi1EEENSA_ILi2EEESB_EEENS1_32KernelTmaWarpSpecializedPingpongEEENS5_IJNSA_ILi64EEENSA_ILi256EEESG_EEEaNS5_IJlSB_lEEEaSJ_NS4_8TiledMMAINS4_8MMA_AtomIJNS4_4SM904GMMA27MMA_64x256x32_S32S8S8_SS_TNEEEENS4_6LayoutINS5_IJSB_SB_SB_EEENS5_IJNSA_ILi0EEESS_SS_EEEEENS5_IJNS4_10UnderscoreESV_SV_EEEEENS4_23SM90_TMA_LOAD_MULTICASTENS4_14ComposedLayoutINS4_7SwizzleILi2ELi4ELi3EEENS4_18smem_ptr_flag_bitsILi8EEENSQ_INS5_IJNSA_ILi8EEESG_EEENS5_IJSG_SB_EEEEEEEvNS4_8identityENS4_13SM90_TMA_LOADES18_vS19_EENS_8epilogue10collective6detail29Sm90TmaWarpSpecializedAdapterINS1D_15DefaultEpilogueIaSJ_SJ_NS1C_6thread17LinearCombinationIaLi1EiiLNS1H_9ScaleType4KindE0ELNS_15FloatRoundStyleE2EaEENS1_15EpilogueDefaultEEEEEvvEEEEvNT_6ParamsE)
        .other          _ZN7cutlass13device_kernelINS_4gemm6kernel13GemmUniversalIN4cute5tupleIJiiiiEEENS1_10collective13CollectiveMmaINS1_34MainloopSm90TmaGmmaWarpSpecializedILi11ENS5_IJNS4_1CILi1EEENSA_ILi2EEESB_EEENS1_32KernelTmaWarpSpecializedPingpongEEENS5_IJNSA_ILi64EEENSA_ILi256EEESG_EEEaNS5_IJlSB_lEEEaSJ_NS4_8TiledMMAINS4_8MMA_AtomIJNS4_4SM904GMMA27MMA_64x256x32_S32S8S8_SS_TNEEEENS4_6LayoutINS5_IJSB_SB_SB_EEENS5_IJNSA_ILi0EEESS_SS_EEEEENS5_IJNS4_10UnderscoreESV_SV_EEEEENS4_23SM90_TMA_LOAD_MULTICASTENS4_14ComposedLayoutINS4_7SwizzleILi2ELi4ELi3EEENS4_18smem_ptr_flag_bitsILi8EEENSQ_INS5_IJNSA_ILi8EEESG_EEENS5_IJSG_SB_EEEEEEEvNS4_8identityENS4_13SM90_TMA_LOADES18_vS19_EENS_8epilogue10collective6detail29Sm90TmaWarpSpecializedAdapterINS1D_15DefaultEpilogueIaSJ_SJ_NS1C_6thread17LinearCombinationIaLi1EiiLNS1H_9ScaleType4KindE0ELNS_15FloatRoundStyleE2EaEENS1_15EpilogueDefaultEEEEEvvEEEEvNT_6ParamsE,@"STO_CUDA_ENTRY STV_DEFAULT"
_ZN7cutlass13device_kernelINS_4gemm6kernel13GemmUniversalIN4cute5tupleIJiiiiEEENS1_10collective13CollectiveMmaINS1_34MainloopSm90TmaGmmaWarpSpecializedILi11ENS5_IJNS4_1CILi1EEENSA_ILi2EEESB_EEENS1_32KernelTmaWarpSpecializedPingpongEEENS5_IJNSA_ILi64EEENSA_ILi256EEESG_EEEaNS5_IJlSB_lEEEaSJ_NS4_8TiledMMAINS4_8MMA_AtomIJNS4_4SM904GMMA27MMA_64x256x32_S32S8S8_SS_TNEEEENS4_6LayoutINS5_IJSB_SB_SB_EEENS5_IJNSA_ILi0EEESS_SS_EEEEENS5_IJNS4_10UnderscoreESV_SV_EEEEENS4_23SM90_TMA_LOAD_MULTICASTENS4_14ComposedLayoutINS4_7SwizzleILi2ELi4ELi3EEENS4_18smem_ptr_flag_bitsILi8EEENSQ_INS5_IJNSA_ILi8EEESG_EEENS5_IJSG_SB_EEEEEEEvNS4_8identityENS4_13SM90_TMA_LOADES18_vS19_EENS_8epilogue10collective6detail29Sm90TmaWarpSpecializedAdapterINS1D_15DefaultEpilogueIaSJ_SJ_NS1C_6thread17LinearCombinationIaLi1EiiLNS1H_9ScaleType4KindE0ELNS_15FloatRoundStyleE2EaEENS1_15EpilogueDefaultEEEEEvvEEEEvNT_6ParamsE:
[----:B------:R-:W0:Y:S02]  /*0000*/  LDC R1, c[0x0][0x28] ;  /* 0x00000a00ff017b82 */ /* 0x000e240000000800 */
[----:B0-----:R-:W-:Y:S01]  /*0010*/  VIADD R1, R1, 0xfffffff8 ;  /* 0xfffffff801017836 */ /* 0x001fe20000000000 */
[----:B------:R-:W0:Y:S01]  /*0020*/  S2R R4, SR_TID.X ;  /* 0x0000000000047919 */ /* 0x000e220000002100 */
[----:B------:R-:W-:Y:S01]  /*0030*/  ELECT P0, URZ, PT ;  /* 0x00000000003f782f */ /* 0x000fe20003800000 */
[----:B------:R-:W-:Y:S01]  /*0040*/  BSSY B0, `(.L_x_0) ;  /* 0x000000f000007945 */ /* 0x000fe20003800000 */
[--C-:B0-----:R-:W-:Y:S02]  /*0050*/  SHF.R.U32.HI R2, RZ, 0x5, R4.reuse ;  /* 0x00000005ff027819 */ /* 0x101fe40000011604 */
[----:B------:R-:W-:-:S03]  /*0060*/  SHF.R.U32.HI R7, RZ, 0x7, R4 ;  /* 0x00000007ff077819 */ /* 0x000fc60000011604 */
[----:B------:R-:W0:Y:S04]  /*0070*/  SHFL.IDX PT, R5, R2, RZ, 0x1f ;  /* 0x00001fff02057589 */ /* 0x000e2800000e0000 */
[----:B------:R1:W2:Y:S01]  /*0080*/  SHFL.IDX PT, R10, R7, RZ, 0x1f ;  /* 0x00001fff070a7589 */ /* 0x0002a200000e0000 */
[----:B0-----:R-:W-:-:S13]  /*0090*/  ISETP.NE.OR P0, PT, R5, RZ, !P0 ;  /* 0x000000ff0500720c */ /* 0x001fda0004705670 */
[----:B-12---:R-:W-:Y:S05]  /*00a0*/  @P0 BRA `(.L_x_1) ;  /* 0x0000000000200947 */ /* 0x006fea0003800000 */
[----:B------:R-:W-:Y:S02]  /*00b0*/  ULDC.64 UR4, c[0x0][0x198] ;  /* 0x0000660000047ab9 */ /* 0x000fe40000000a00 */
[----:B------:R-:W-:Y:S02]  /*00c0*/  UIADD3 UR6, UP0, UR4, 0xf0, URZ ;  /* 0x000000f004067890 */ /* 0x000fe4000ff1e03f */
[----:B------:R-:W-:Y:S02]  /*00d0*/  UIADD3 UR4, UP1, UR4, 0x1f0, URZ ;  /* 0x000001f004047890 */ /* 0x000fe4000ff3e03f */
[----:B------:R-:W-:Y:S02]  /*00e0*/  UIADD3.X UR7, URZ, UR5, URZ, UP0, !UPT ;  /* 0x000000053f077290 */ /* 0x000fe400087fe43f */
[----:B------:R-:W-:-:S07]  /*00f0*/  UIADD3.X UR5, URZ, UR5, URZ, UP1, !UPT ;  /* 0x000000053f057290 */ /* 0x000fce0008ffe43f */
[----:B------:R0:W-:Y:S02]  /*0100*/  UTMACCTL.PF [UR6] ;  /* 0x00000000060079b9 */ /* 0x0001e40008040000 */
[----:B------:R0:W-:Y:S02]  /*0110*/  UTMACCTL.PF [UR4] ;  /* 0x00000000040079b9 */ /* 0x0001e40008040000 */
[----:B0-----:R-:W-:Y:S01]  /*0120*/  NOP ;  /* 0x0000000000007918 */ /* 0x001fe20000000000 */
.L_x_1:
[----:B------:R-:W-:Y:S05]  /*0130*/  BSYNC B0 ;  /* 0x0000000000007941 */ /* 0x000fea0003800000 */
.L_x_0:
[----:B------:R-:W0:Y:S02]  /*0140*/  SHFL.IDX PT, R8, R2, RZ, 0x1f ;  /* 0x00001fff02087589 */ /* 0x000e2400000e0000 */
[----:B0-----:R-:W-:-:S13]  /*0150*/  ISETP.NE.AND P0, PT, R8, RZ, PT ;  /* 0x000000ff0800720c */ /* 0x001fda0003f05270 */
[----:B------:R-:W-:Y:S05]  /*0160*/  @P0 BRA `(.L_x_2) ;  /* 0x00000000009c0947 */ /* 0x000fea0003800000 */
[----:B------:R-:W-:Y:S01]  /*0170*/  ELECT P0, URZ, PT ;  /* 0x00000000003f782f */ /* 0x000fe20003800000 */
[----:B------:R-:W-:-:S12]  /*0180*/  BSSY B0, `(.L_x_2) ;  /* 0x0000025000007945 */ /* 0x000fd80003800000 */
[----:B------:R-:W-:Y:S05]  /*0190*/  @!P0 BRA `(.L_x_3) ;  /* 0x00000000008c8947 */ /* 0x000fea0003800000 */
[----:B------:R-:W0:Y:S01]  /*01a0*/  S2UR UR8, SR_CgaCtaId ;  /* 0x00000000000879c3 */ /* 0x000e220000008800 */
[----:B------:R-:W-:Y:S01]  /*01b0*/  UMOV UR4, 0x400 ;  /* 0x0000040000047882 */ /* 0x000fe20000000000 */
[----:B------:R-:W-:Y:S01]  /*01c0*/  UMOV UR5, 0x1 ;  /* 0x0000000100057882 */ /* 0x000fe20000000000 */
[----:B------:R-:W-:Y:S02]  /*01d0*/  UMOV UR6, 0x2 ;  /* 0x0000000200067882 */ /* 0x000fe40000000000 */
[----:B------:R-:W-:-:S04]  /*01e0*/  UIADD3 UR6, -UR6, 0x100000, URZ ;  /* 0x0010000006067890 */ /* 0x000fc8000fffe13f */
[----:B------:R-:W-:Y:S02]  /*01f0*/  USHF.L.U32 UR7, UR6, 0xb, URZ ;  /* 0x0000000b06077899 */ /* 0x000fe4000800063f */
[----:B------:R-:W-:Y:S02]  /*0200*/  USHF.L.U32 UR6, UR6, 0x1, URZ ;  /* 0x0000000106067899 */ /* 0x000fe4000800063f */
[----:B0-----:R-:W-:Y:S02]  /*0210*/  ULEA UR8, UR8, UR4, 0x18 ;  /* 0x0000000408087291 */ /* 0x001fe4000f8ec03f */
[----:B------:R-:W-:-:S04]  /*0220*/  UIADD3 UR4, -UR5, 0x100000, URZ ;  /* 0x0010000005047890 */ /* 0x000fc8000fffe13f */
[----:B------:R-:W-:Y:S02]  /*0230*/  USHF.L.U32 UR5, UR4, 0xb, URZ ;  /* 0x0000000b04057899 */ /* 0x000fe4000800063f */
[----:B------:R-:W-:Y:S01]  /*0240*/  USHF.L.U32 UR4, UR4, 0x1, URZ ;  /* 0x0000000104047899 */ /* 0x000fe2000800063f */
[----:B------:R-:W0:Y:S11]  /*0250*/  FENCE.VIEW.ASYNC.S ;  /* 0x00000000000073c6 */ /* 0x000e360000000000 */
[----:B0-----:R0:W1:Y:S01]  /*0260*/  SYNCS.EXCH.64 URZ, [UR8], UR4 ;  /* 0x00000004083f75b2 */ /* 0x0010620008000100 */
[----:B------:R0:W2:Y:S01]  /*0270*/  SYNCS.EXCH.64 URZ, [UR8+0x58], UR6 ;  /* 0x00005806083f75b2 */ /* 0x0000a20008000100 */
[----:B------:R0:W3:Y:S01]  /*0280*/  SYNCS.EXCH.64 URZ, [UR8+0x8], UR4 ;  /* 0x00000804083f75b2 */ /* 0x0000e20008000100 */
[----:B------:R0:W4:Y:S01]  /*0290*/  SYNCS.EXCH.64 URZ, [UR8+0x60], UR6 ;  /* 0x00006006083f75b2 */ /* 0x0001220008000100 */
[----:B------:R0:W0:Y:S01]  /*02a0*/  SYNCS.EXCH.64 URZ, [UR8+0x10], UR4 ;  /* 0x00001004083f75b2 */ /* 0x0000220008000100 */
        /* <DEDUP_REMOVED lines=17> */
[----:B------:R-:W-:Y:S01]  /*03c0*/  NOP ;  /* 0x0000000000007918 */ /* 0x000fe20000000000 */
.L_x_3:
[----:B0-----:R-:W-:Y:S05]  /*03d0*/  BSYNC B0 ;  /* 0x0000000000007941 */ /* 0x001fea0003800000 */
.L_x_2:
[----:B------:R-:W0:Y:S01]  /*03e0*/  SHFL.IDX PT, R11, R2, RZ, 0x1f ;  /* 0x00001fff020b7589 */ /* 0x000e2200000e0000 */
[----:B------:R-:W5:Y:S01]  /*03f0*/  S2UR UR12, SR_CTAID.X ;  /* 0x00000000000c79c3 */ /* 0x000f620000002500 */
[----:B------:R-:W-:Y:S02]  /*0400*/  SHF.R.S32.HI R3, RZ, 0x1f, R4 ;  /* 0x0000001fff037819 */ /* 0x000fe40000011404 */
[----:B------:R-:W-:Y:S01]  /*0410*/  ELECT P0, URZ, PT ;  /* 0x00000000003f782f */ /* 0x000fe20003800000 */
[----:B------:R-:W1:Y:S01]  /*0420*/  SHFL.IDX PT, R9, R2, RZ, 0x1f ;  /* 0x00001fff02097589 */ /* 0x000e6200000e0000 */
[----:B------:R-:W-:Y:S02]  /*0430*/  ELECT P1, URZ, PT ;  /* 0x00000000003f782f */ /* 0x000fe40003820000 */
[----:B------:R-:W-:Y:S01]  /*0440*/  LEA.HI R3, R3, R4, RZ, 0x7 ;  /* 0x0000000403037211 */ /* 0x000fe200078f38ff */
[----:B------:R-:W-:Y:S01]  /*0450*/  ULDC UR4, c[0x0][0x150] ;  /* 0x0000540000047ab9 */ /* 0x000fe20000000800 */
[----:B------:R-:W2:Y:S01]  /*0460*/  S2R R6, SR_CTAID.Y ;  /* 0x0000000000067919 */ /* 0x000ea20000002600 */
[----:B------:R-:W3:Y:S01]  /*0470*/  LDC R21, c[0x0][0x148] ;  /* 0x00005200ff157b82 */ /* 0x000ee20000000800 */
[----:B------:R-:W-:Y:S01]  /*0480*/  LOP3.LUT R3, R3, 0xffffff80, RZ, 0xc0, !PT ;  /* 0xffffff8003037812 */ /* 0x000fe200078ec0ff */
[----:B------:R-:W-:Y:S01]  /*0490*/  UMOV UR11, 0x80 ;  /* 0x00000080000b7882 */ /* 0x000fe20000000000 */
[----:B------:R-:W-:Y:S01]  /*04a0*/  NOP ;  /* 0x0000000000007918 */ /* 0x000fe20000000000 */
[----:B------:R-:W-:Y:S01]  /*04b0*/  NOP ;  /* 0x0000000000007918 */ /* 0x000fe20000000000 */
[C---:B------:R-:W-:Y:S01]  /*04c0*/  VIADD R35, R10.reuse, 0xffffffff ;  /* 0xffffffff0a237836 */ /* 0x040fe20000000000 */
[----:B------:R-:W-:Y:S01]  /*04d0*/  ISETP.NE.AND P2, PT, R10, RZ, PT ;  /* 0x000000ff0a00720c */ /* 0x000fe20003f45270 */
[----:B------:R-:W-:Y:S01]  /*04e0*/  IMAD.IADD R3, R4, 0x1, -R3 ;  /* 0x0000000104037824 */ /* 0x000fe200078e0a03 */
[----:B------:R-:W4:Y:S02]  /*04f0*/  LDC R15, c[0x0][0x140] ;  /* 0x00005000ff0f7b82 */ /* 0x000f240000000800 */
[----:B------:R-:W-:-:S02]  /*0500*/  ISETP.GE.U32.AND P5, PT, R35, 0x2, PT ;  /* 0x000000022300780c */ /* 0x000fc40003fa6070 */
[----:B------:R-:W-:Y:S02]  /*0510*/  SHF.R.S32.HI R0, RZ, 0x1f, R3 ;  /* 0x0000001fff007819 */ /* 0x000fe40000011403 */
[----:B0-----:R-:W-:Y:S02]  /*0520*/  ISETP.NE.OR P0, PT, R11, RZ, !P0 ;  /* 0x000000ff0b00720c */ /* 0x001fe40004705670 */
[----:B------:R-:W0:Y:S01]  /*0530*/  LDC R14, c[0x0][0x144] ;  /* 0x00005100ff0e7b82 */ /* 0x000e220000000800 */
[----:B------:R-:W-:Y:S02]  /*0540*/  SHF.R.S32.HI R11, RZ, 0x1f, R8 ;  /* 0x0000001fff0b7819 */ /* 0x000fe40000011408 */
[----:B-1----:R-:W-:Y:S02]  /*0550*/  ISETP.NE.OR P1, PT, R9, RZ, !P1 ;  /* 0x000000ff0900720c */ /* 0x002fe40004f25670 */
[----:B------:R-:W-:Y:S02]  /*0560*/  LEA.HI R11, R11, R8, RZ, 0x2 ;  /* 0x000000080b0b7211 */ /* 0x000fe400078f10ff */
[----:B-----5:R-:W-:-:S02]  /*0570*/  I2FP.F32.U32 R13, UR12 ;  /* 0x0000000c000d7c45 */ /* 0x020fc40008201000 */
[----:B------:R-:W-:Y:S02]  /*0580*/  LOP3.LUT R11, R11, 0x3ffffffc, RZ, 0xc0, !PT ;  /* 0x3ffffffc0b0b7812 */ /* 0x000fe400078ec0ff */
[----:B------:R-:W-:Y:S01]  /*0590*/  LEA.HI R2, R0, R3, RZ, 0x3 ;  /* 0x0000000300027211 */ /* 0x000fe200078f18ff */
[----:B------:R-:W-:Y:S01]  /*05a0*/  VOTEU.ALL UP0, P0 ;  /* 0x00000000003f7886 */ /* 0x000fe20000000000 */
[----:B------:R-:W-:Y:S01]  /*05b0*/  FMUL R13, R13, UR4 ;  /* 0x000000040d0d7c20 */ /* 0x000fe20008400000 */
[----:B------:R-:W-:Y:S01]  /*05c0*/  IMAD.IADD R11, R8, 0x1, -R11 ;  /* 0x00000001080b7824 */ /* 0x000fe200078e0a0b */
[----:B--2---:R-:W-:Y:S01]  /*05d0*/  I2FP.F32.U32 R8, R6 ;  /* 0x0000000600087245 */ /* 0x004fe20000201000 */
[----:B------:R-:W-:Y:S01]  /*05e0*/  VOTEU.ALL UP1, P1 ;  /* 0x00000000003f7886 */ /* 0x000fe20000820000 */
[----:B------:R-:W1:Y:S01]  /*05f0*/  @!UP0 S2UR UR7, SR_CgaCtaId ;  /* 0x00000000000789c3 */ /* 0x000e620000008800 */
[----:B------:R-:W-:Y:S01]  /*0600*/  ULDC UR4, c[0x0][0x154] ;  /* 0x0000550000047ab9 */ /* 0x000fe20000000800 */
[--C-:B------:R-:W-:Y:S01]  /*0610*/  SHF.R.S32.HI R9, RZ, 0x3, R2.reuse ;  /* 0x00000003ff097819 */ /* 0x100fe20000011402 */
[----:B------:R-:W-:Y:S01]  /*0620*/  FMUL R8, R8, UR4 ;  /* 0x0000000408087c20 */ /* 0x000fe20008400000 */
[----:B------:R-:W-:Y:S01]  /*0630*/  SHF.R.S32.HI R12, RZ, 0x1f, R2 ;  /* 0x0000001fff0c7819 */ /* 0x000fe20000011402 */
[----:B------:R-:W2:Y:S01]  /*0640*/  F2I.U32.TRUNC.NTZ R13, R13 ;  /* 0x0000000d000d7305 */ /* 0x000ea2000020f000 */
[----:B------:R-:W-:Y:S01]  /*0650*/  SHF.R.S32.HI R2, RZ, 0x1f, R5 ;  /* 0x0000001fff027819 */ /* 0x000fe20000011405 */
[----:B------:R-:W-:Y:S01]  /*0660*/  UMOV UR4, 0x20 ;  /* 0x0000002000047882 */ /* 0x000fe20000000000 */
[----:B------:R-:W5:Y:S01]  /*0670*/  @!UP1 S2UR UR10, SR_CgaCtaId ;  /* 0x00000000000a99c3 */ /* 0x000f620000008800 */
[----:B------:R-:W-:Y:S01]  /*0680*/  LEA.HI R12, R12, R9, RZ, 0x2 ;  /* 0x000000090c0c7211 */ /* 0x000fe200078f10ff */
[----:B------:R-:W-:Y:S01]  /*0690*/  @!UP0 UMOV UR6, 0x400 ;  /* 0x0000040000068882 */ /* 0x000fe20000000000 */
[----:B------:R-:W-:Y:S01]  /*06a0*/  LEA.HI R2, R2, R5, RZ, 0x2 ;  /* 0x0000000502027211 */ /* 0x000fe200078f10ff */
[----:B------:R-:W-:-:S04]  /*06b0*/  @!UP0 UIADD3 UR4, -UR4, 0x100000, URZ ;  /* 0x0010000004048890 */ /* 0x000fc8000fffe13f */
[----:B------:R-:W-:Y:S02]  /*06c0*/  @!UP0 USHF.L.U32 UR5, UR4, 0xb, URZ ;  /* 0x0000000b04058899 */ /* 0x000fe4000800063f */
[----:B------:R-:W-:Y:S01]  /*06d0*/  @!UP0 USHF.L.U32 UR4, UR4, 0x1, URZ ;  /* 0x0000000104048899 */ /* 0x000fe2000800063f */
[----:B------:R-:W3:Y:S01]  /*06e0*/  F2I.U32.TRUNC.NTZ R8, R8 ;  /* 0x0000000800087305 */ /* 0x000ee2000020f000 */
[----:B------:R-:W-:Y:S01]  /*06f0*/  LOP3.LUT R12, R12, 0xfffffffc, RZ, 0xc0, !PT ;  /* 0xfffffffc0c0c7812 */ /* 0x000fe200078ec0ff */
[----:B------:R-:W-:Y:S01]  /*0700*/  @!UP1 UMOV UR9, 0x400 ;  /* 0x0000040000099882 */ /* 0x000fe20000000000 */
[----:B------:R-:W-:Y:S01]  /*0710*/  LOP3.LUT R2, R2, 0xfffffffc, RZ, 0xc0, !PT ;  /* 0xfffffffc02027812 */ /* 0x000fe200078ec0ff */
[----:B------:R-:W-:Y:S01]  /*0720*/  VOTEU.ALL UP2, P1 ;  /* 0x00000000003f7886 */ /* 0x000fe20000840000 */
[----:B------:R-:W-:Y:S01]  /*0730*/  VOTEU.ALL UP3, P1 ;  /* 0x00000000003f7886 */ /* 0x000fe20000860000 */
[----:B------:R-:W-:Y:S01]  /*0740*/  IMAD.IADD R12, R9, 0x1, -R12 ;  /* 0x00000001090c7824 */ /* 0x000fe200078e0a0c */
[----:B------:R-:W-:Y:S01]  /*0750*/  VOTEU.ALL UP4, P1 ;  /* 0x00000000003f7886 */ /* 0x000fe20000880000 */
[----:B------:R-:W-:Y:S01]  /*0760*/  IMAD.IADD R5, R5, 0x1, -R2 ;  /* 0x0000000105057824 */ /* 0x000fe200078e0a02 */
[----:B------:R-:W-:Y:S01]  /*0770*/  VOTEU.ALL UP5, P1 ;  /* 0x00000000003f7886 */ /* 0x000fe200008a0000 */
[----:B------:R-:W-:Y:S01]  /*0780*/  IMAD R11, R11, 0x4, R12 ;  /* 0x000000040b0b7824 */ /* 0x000fe200078e020c */
[----:B-1----:R-:W-:Y:S01]  /*0790*/  @!UP0 ULEA UR8, UR7, UR6, 0x18 ;  /* 0x0000000607088291 */ /* 0x002fe2000f8ec03f */
[----:B--2---:R-:W-:Y:S01]  /*07a0*/  IMAD.MOV R13, RZ, RZ, -R13 ;  /* 0x000000ffff0d7224 */ /* 0x004fe200078e0a0d */
[----:B------:R-:W-:-:S04]  /*07b0*/  @!UP1 UIADD3 UR6, -UR11, 0x100000, URZ ;  /* 0x001000000b069890 */ /* 0x000fc8000fffe13f */
[----:B------:R-:W-:Y:S02]  /*07c0*/  @!UP1 USHF.L.U32 UR7, UR6, 0xb, URZ ;  /* 0x0000000b06079899 */ /* 0x000fe4000800063f */
[----:B------:R-:W-:Y:S01]  /*07d0*/  @!UP1 USHF.L.U32 UR6, UR6, 0x1, URZ ;  /* 0x0000000106069899 */ /* 0x000fe2000800063f */
[----:B------:R-:W-:Y:S01]  /*07e0*/  IMAD.SHL.U32 R154, R11, 0x4, RZ ;  /* 0x000000040b9a7824 */ /* 0x000fe200078e00ff */
[----:B------:R-:W-:Y:S01]  /*07f0*/  ISETP.NE.AND P1, PT, R5, 0x3, PT ;  /* 0x000000030500780c */ /* 0x000fe20003f25270 */
[----:B---3--:R-:W-:Y:S01]  /*0800*/  IMAD.MOV R24, RZ, RZ, -R8 ;  /* 0x000000ffff187224 */ /* 0x008fe200078e0a08 */
[----:B----4-:R-:W-:Y:S01]  /*0810*/  ISETP.EQ.U32.AND P3, PT, R15, 0x1, PT ;  /* 0x000000010f00780c */ /* 0x010fe20003f62070 */
[----:B------:R-:W-:Y:S01]  /*0820*/  VOTEU.ALL UP0, P0 ;  /* 0x00000000003f7886 */ /* 0x000fe20000000000 */
[----:B-----5:R-:W-:Y:S01]  /*0830*/  @!UP1 ULEA UR9, UR10, UR9, 0x18 ;  /* 0x000000090a099291 */ /* 0x020fe2000f8ec03f */
[----:B------:R-:W-:Y:S01]  /*0840*/  IMAD R9, R21, R24, R6 ;  /* 0x0000001815097224 */ /* 0x000fe200078e0206 */
[----:B------:R-:W-:Y:S01]  /*0850*/  LOP3.LUT R154, R11, 0xc, R154, 0x78, !PT ;  /* 0x0000000c0b9a7812 */ /* 0x000fe200078e789a */
[----:B0-----:R-:W-:Y:S01]  /*0860*/  IMAD R20, R14, R13, UR12 ;  /* 0x0000000c0e147e24 */ /* 0x001fe2000f8e020d */
[----:B------:R-:W-:Y:S01]  /*0870*/  VOTEU.ALL UP1, P0 ;  /* 0x00000000003f7886 */ /* 0x000fe20000020000 */
[----:B------:R-:W-:Y:S01]  /*0880*/  LOP3.LUT P0, RZ, R3, 0x7, RZ, 0xc0, !PT ;  /* 0x0000000703ff7812 */ /* 0x000fe2000780c0ff */
[----:B------:R-:W0:Y:S02]  /*0890*/  FENCE.VIEW.ASYNC.S ;  /* 0x00000000000073c6 */ /* 0x000e240000000000 */
[----:B0-----:R0:W1:Y:S01]  /*08a0*/  @!UP0 SYNCS.EXCH.64 URZ, [UR8+0xe0], UR4 ;  /* 0x0000e004083f85b2 */ /* 0x0010620008000100 */
[----:B------:R-:W-:Y:S01]  /*08b0*/  ISETP.NE.AND P4, PT, R9, R154, PT ;  /* 0x0000009a0900720c */ /* 0x000fe20003f85270 */
[----:B------:R0:W2:Y:S01]  /*08c0*/  SHFL.IDX PT, R14, R7, RZ, 0x1f ;  /* 0x00001fff070e7589 */ /* 0x0000a200000e0000 */
[----:B------:R-:W-:-:S02]  /*08d0*/  ISETP.EQ.OR P1, PT, R5, RZ, !P1 ;  /* 0x000000ff0500720c */ /* 0x000fc40004f22670 */
[----:B------:R-:W-:Y:S02]  /*08e0*/  ISETP.LT.U32.AND P0, PT, R154, 0x2, !P0 ;  /* 0x000000029a00780c */ /* 0x000fe40004701070 */
[----:B------:R-:W-:Y:S02]  /*08f0*/  ISETP.EQ.OR P4, PT, R20, RZ, !P4 ;  /* 0x000000ff1400720c */ /* 0x000fe40006782670 */
[----:B------:R-:W-:Y:S02]  /*0900*/  ISETP.EQ.AND P1, PT, R10, RZ, P1 ;  /* 0x000000ff0a00720c */ /* 0x000fe40000f22270 */
[----:B------:R-:W-:Y:S02]  /*0910*/  PLOP3.LUT P0, PT, P0, P4, PT, 0x80, 0x0 ;  /* 0x000000000000781c */ /* 0x000fe40000709070 */
[----:B------:R-:W-:Y:S02]  /*0920*/  SEL R16, RZ, 0x1, !P1 ;  /* 0x00000001ff107807 */ /* 0x000fe40004800000 */
[----:B------:R-:W-:Y:S01]  /*0930*/  P2R R155, PR, RZ, 0x1 ;  /* 0x00000001ff9b7803 */ /* 0x000fe20000000000 */
[----:B------:R0:W3:Y:S01]  /*0940*/  @!UP1 SYNCS.EXCH.64 URZ, [UR8+0xe8], UR4 ;  /* 0x0000e804083f95b2 */ /* 0x0000e20008000100 */
[----:B------:R-:W-:Y:S01]  /*0950*/  NOP ;  /* 0x0000000000007918 */ /* 0x000fe20000000000 */
[----:B------:R-:W-:Y:S01]  /*0960*/  SEL R16, R16, 0x2, P5 ;  /* 0x0000000210107807 */ /* 0x000fe20002800000 */
[----:B------:R0:W4:Y:S01]  /*0970*/  @!UP2 SYNCS.EXCH.64 URZ, [UR9+0xc0], UR6 ;  /* 0x0000c006093fa5b2 */ /* 0x0001220008000100 */
[----:B------:R0:W0:Y:S01]  /*0980*/  @!UP3 SYNCS.EXCH.64 URZ, [UR9+0xc8], UR6 ;  /* 0x0000c806093fb5b2 */ /* 0x0000220008000100 */
[----:B------:R0:W0:Y:S01]  /*0990*/  @!UP4 SYNCS.EXCH.64 URZ, [UR9+0xd0], UR6 ;  /* 0x0000d006093fc5b2 */ /* 0x0000220008000100 */
[----:B------:R0:W0:Y:S01]  /*09a0*/  @!UP5 SYNCS.EXCH.64 URZ, [UR9+0xd8], UR6 ;  /* 0x0000d806093fd5b2 */ /* 0x0000220008000100 */
[----:B------:R-:W-:Y:S01]  /*09b0*/  NOP ;  /* 0x0000000000007918 */ /* 0x000fe20000000000 */
[----:B-1----:R-:W-:Y:S05]  /*09c0*/  @!P3 BRA `(.L_x_4) ;  /* 0x000000000008b947 */ /* 0x002fea0003800000 */
[----:B0--34-:R-:W-:Y:S01]  /*09d0*/  UCGABAR_ARV ;  /* 0x00000000000079c7 */ /* 0x019fe20008000000 */
[----:B------:R-:W-:Y:S05]  /*09e0*/  BRA `(.L_x_5) ;  /* 0x0000000000047947 */ /* 0x000fea0003800000 */
.L_x_4:
[----:B0--34-:R-:W-:Y:S01]  /*09f0*/  NOP ;  /* 0x0000000000007918 */ /* 0x019fe20000000000 */
.L_x_5:
[----:B------:R-:W-:Y:S01]  /*0a00*/  ULDC.64 UR4, c[0x0][0x598] ;  /* 0x0001660000047ab9 */ /* 0x000fe20000000a00 */
[----:B------:R-:W-:Y:S01]  /*0a10*/  ULDC.64 UR36, c[0x0][0x208] ;  /* 0x0000820000247ab9 */ /* 0x000fe20000000a00 */
[----:B------:R-:W-:-:S04]  /*0a20*/  ISETP.NE.U32.AND P0, PT, RZ, UR4, PT ;  /* 0x00000004ff007c0c */ /* 0x000fc8000bf05070 */
[----:B------:R-:W-:-:S13]  /*0a30*/  ISETP.NE.AND.EX P0, PT, RZ, UR5, PT, P0 ;  /* 0x00000005ff007c0c */ /* 0x000fda000bf05300 */
[----:B------:R-:W-:Y:S05]  /*0a40*/  @!P0 BRA `(.L_x_6) ;  /* 0x00000000001c8947 */ /* 0x000fea0003800000 */
[----:B------:R-:W0:Y:S02]  /*0a50*/  LDC.64 R8, c[0x0][0x598] ;  /* 0x00016600ff087b82 */ /* 0x000e240000000a00 */
[----:B0-----:R-:W3:Y:S02]  /*0a60*/  LDG.E.64 R8, desc[UR36][R8.64] ;  /* 0x0000002408087981 */ /* 0x001ee4000c1e1b00 */
[----:B---3--:R-:W-:-:S04]  /*0a70*/  ISETP.NE.U32.AND P0, PT, R8, RZ, PT ;  /* 0x000000ff0800720c */ /* 0x008fc80003f05070 */
[----:B------:R-:W-:-:S13]  /*0a80*/  ISETP.NE.AND.EX P0, PT, R9, RZ, PT, P0 ;  /* 0x000000ff0900720c */ /* 0x000fda0003f05300 */
[----:B------:R-:W-:Y:S05]  /*0a90*/  @!P0 BRA `(.L_x_6) ;  /* 0x0000000000088947 */ /* 0x000fea0003800000 */
[----:B------:R0:W5:Y:S01]  /*0aa0*/  LD.E R153, desc[UR36][R8.64] ;  /* 0x0000002408997980 */ /* 0x000162000c101900 */
[----:B------:R-:W-:Y:S05]  /*0ab0*/  BRA `(.L_x_7) ;  /* 0x0000000000247947 */ /* 0x000fea0003800000 */
.L_x_6:
[----:B------:R-:W-:Y:S02]  /*0ac0*/  ULDC.64 UR4, c[0x0][0x588] ;  /* 0x0001620000047ab9 */ /* 0x000fe40000000a00 */
[----:B------:R-:W-:-:S04]  /*0ad0*/  ISETP.NE.U32.AND P0, PT, RZ, UR4, PT ;  /* 0x00000004ff007c0c */ /* 0x000fc8000bf05070 */
[----:B------:R-:W-:-:S13]  /*0ae0*/  ISETP.NE.AND.EX P0, PT, RZ, UR5, PT, P0 ;  /* 0x00000005ff007c0c */ /* 0x000fda000bf05300 */
[----:B------:R-:W-:Y:S05]  /*0af0*/  @!P0 BRA `(.L_x_8) ;  /* 0x00000000000c8947 */ /* 0x000fea0003800000 */
[----:B------:R-:W0:Y:S02]  /*0b00*/  LDC.64 R8, c[0x0][0x588] ;  /* 0x00016200ff087b82 */ /* 0x000e240000000a00 */
[----:B0-----:R1:W5:Y:S01]  /*0b10*/  LDG.E R153, desc[UR36][R8.64] ;  /* 0x0000002408997981 */ /* 0x001362000c1e1900 */
[----:B------:R-:W-:Y:S05]  /*0b20*/  BRA `(.L_x_7) ;  /* 0x0000000000087947 */ /* 0x000fea0003800000 */
.L_x_8:
[----:B------:R-:W-:Y:S02]  /*0b30*/  ULDC UR4, c[0x0][0x580] ;  /* 0x0001600000047ab9 */ /* 0x000fe40000000800 */
[----:B------:R-:W-:-:S07]  /*0b40*/  IMAD.U32 R153, RZ, RZ, UR4 ;  /* 0x00000004ff997e24 */ /* 0x000fce000f8e00ff */
.L_x_7:
[----:B------:R-:W-:Y:S02]  /*0b50*/  ULDC.64 UR4, c[0x0][0x5a0] ;  /* 0x0001680000047ab9 */ /* 0x000fe40000000a00 */
[----:B------:R-:W-:-:S04]  /*0b60*/  ISETP.NE.U32.AND P0, PT, RZ, UR4, PT ;  /* 0x00000004ff007c0c */ /* 0x000fc8000bf05070 */
[----:B------:R-:W-:-:S13]  /*0b70*/  ISETP.NE.AND.EX P0, PT, RZ, UR5, PT, P0 ;  /* 0x00000005ff007c0c */ /* 0x000fda000bf05300 */
[----:B------:R-:W-:Y:S05]  /*0b80*/  @!P0 BRA `(.L_x_9) ;  /* 0x00000000001c8947 */ /* 0x000fea0003800000 */
[----:B01----:R-:W0:Y:S02]  /*0b90*/  LDC.64 R8, c[0x0][0x5a0] ;  /* 0x00016800ff087b82 */ /* 0x003e240000000a00 */
[----:B0-----:R-:W3:Y:S02]  /*0ba0*/  LDG.E.64 R8, desc[UR36][R8.64] ;  /* 0x0000002408087981 */ /* 0x001ee4000c1e1b00 */
[----:B---3--:R-:W-:-:S04]  /*0bb0*/  ISETP.NE.U32.AND P0, PT, R8, RZ, PT ;  /* 0x000000ff0800720c */ /* 0x008fc80003f05070 */
[----:B------:R-:W-:-:S13]  /*0bc0*/  ISETP.NE.AND.EX P0, PT, R9, RZ, PT, P0 ;  /* 0x000000ff0900720c */ /* 0x000fda0003f05300 */
[----:B------:R-:W-:Y:S05]  /*0bd0*/  @!P0 BRA `(.L_x_9) ;  /* 0x0000000000088947 */ /* 0x000fea0003800000 */
[----:B------:R0:W5:Y:S01]  /*0be0*/  LD.E R152, desc[UR36][R8.64] ;  /* 0x0000002408987980 */ /* 0x000162000c101900 */
[----:B------:R-:W-:Y:S05]  /*0bf0*/  BRA `(.L_x_10) ;  /* 0x0000000000247947 */ /* 0x000fea0003800000 */
.L_x_9:
[----:B------:R-:W-:Y:S02]  /*0c00*/  ULDC.64 UR4, c[0x0][0x590] ;  /* 0x0001640000047ab9 */ /* 0x000fe40000000a00 */
[----:B------:R-:W-:-:S04]  /*0c10*/  ISETP.NE.U32.AND P0, PT, RZ, UR4, PT ;  /* 0x00000004ff007c0c */ /* 0x000fc8000bf05070 */
[----:B------:R-:W-:-:S13]  /*0c20*/  ISETP.NE.AND.EX P0, PT, RZ, UR5, PT, P0 ;  /* 0x00000005ff007c0c */ /* 0x000fda000bf05300 */
[----:B------:R-:W-:Y:S05]  /*0c30*/  @!P0 BRA `(.L_x_11) ;  /* 0x00000000000c8947 */ /* 0x000fea0003800000 */
[----:B01----:R-:W0:Y:S02]  /*0c40*/  LDC.64 R8, c[0x0][0x590] ;  /* 0x00016400ff087b82 */ /* 0x003e240000000a00 */
[----:B0-----:R1:W5:Y:S01]  /*0c50*/  LDG.E R152, desc[UR36][R8.64] ;  /* 0x0000002408987981 */ /* 0x001362000c1e1900 */
[----:B------:R-:W-:Y:S05]  /*0c60*/  BRA `(.L_x_10) ;  /* 0x0000000000087947 */ /* 0x000fea0003800000 */
.L_x_11:
[----:B------:R-:W-:Y:S02]  /*0c70*/  ULDC UR4, c[0x0][0x584] ;  /* 0x0001610000047ab9 */ /* 0x000fe40000000800 */
[----:B------:R-:W-:-:S07]  /*0c80*/  IMAD.U32 R152, RZ, RZ, UR4 ;  /* 0x00000004ff987e24 */ /* 0x000fce000f8e00ff */
.L_x_10:
[----:B------:R-:W3:Y:S01]  /*0c90*/  LDC R2, c[0x0][0x65c] ;  /* 0x00019700ff027b82 */ /* 0x000ee20000000800 */
[----:B------:R-:W-:Y:S01]  /*0ca0*/  ULDC UR6, c[0x0][0x28c] ;  /* 0x0000a30000067ab9 */ /* 0x000fe20000000800 */
[----:B------:R-:W-:Y:S01]  /*0cb0*/  ISETP.NE.AND P0, PT, R10, 0x2, PT ;  /* 0x000000020a00780c */ /* 0x000fe20003f05270 */
[----:B------:R-:W-:Y:S01]  /*0cc0*/  UIADD3 UR6, UR6, 0x3f, URZ ;  /* 0x0000003f06067890 */ /* 0x000fe2000fffe03f */
[----:B01----:R-:W-:Y:S01]  /*0cd0*/  IMAD.U32 R8, RZ, RZ, UR12 ;  /* 0x0000000cff087e24 */ /* 0x003fe2000f8e00ff */
[----:B------:R-:W-:Y:S01]  /*0ce0*/  UMOV UR39, URZ ;  /* 0x0000003f00277c82 */ /* 0x000fe20008000000 */
[----:B------:R-:W-:Y:S01]  /*0cf0*/  IMAD.MOV.U32 R9, RZ, RZ, RZ ;  /* 0x000000ffff097224 */ /* 0x000fe200078e00ff */
[----:B------:R-:W-:Y:S01]  /*0d00*/  USHF.R.S32.HI UR7, URZ, 0x1f, UR6 ;  /* 0x0000001f3f077899 */ /* 0x000fe20008011406 */
[----:B------:R-:W-:Y:S01]  /*0d10*/  UMOV UR38, URZ ;  /* 0x0000003f00267c82 */ /* 0x000fe20008000000 */
[----:B------:R-:W-:Y:S02]  /*0d20*/  ULDC.64 UR8, c[0x0][0x650] ;  /* 0x0001940000087ab9 */ /* 0x000fe40000000a00 */
[----:B------:R-:W-:-:S04]  /*0d30*/  ULEA.HI UR7, UR7, UR6, URZ, 0x6 ;  /* 0x0000000607077291 */ /* 0x000fc8000f8f303f */
[----:B------:R-:W-:Y:S01]  /*0d40*/  USHF.R.S32.HI UR40, URZ, 0x6, UR7 ;  /* 0x000000063f287899 */ /* 0x000fe20008011407 */
[----:B---3--:R-:W-:-:S13]  /*0d50*/  ISETP.NE.AND P1, PT, R2, 0x1, PT ;  /* 0x000000010200780c */ /* 0x008fda0003f25270 */
[----:B------:R-:W0:Y:S01]  /*0d60*/  @P1 LDC R19, c[0x0][0x10] ;  /* 0x00000400ff131b82 */ /* 0x000e220000000800 */
[----:B------:R-:W-:Y:S02]  /*0d70*/  @P1 IMAD.MOV.U32 R7, RZ, RZ, RZ ;  /* 0x000000ffff071224 */ /* 0x000fe400078e00ff */
[----:B------:R-:W-:-:S05]  /*0d80*/  @P1 IMAD.MOV.U32 R17, RZ, RZ, RZ ;  /* 0x000000ffff111224 */ /* 0x000fca00078e00ff */
[----:B------:R-:W1:Y:S01]  /*0d90*/  @!P1 LDC R11, c[0x0][0xc] ;  /* 0x00000300ff0b9b82 */ /* 0x000e620000000800 */
[----:B------:R-:W-:Y:S01]  /*0da0*/  ULDC UR4, c[0x0][0xc] ;  /* 0x0000030000047ab9 */ /* 0x000fe20000000800 */
[----:B------:R-:W-:Y:S02]  /*0db0*/  ULDC UR5, c[0x0][0x10] ;  /* 0x0000040000057ab9 */ /* 0x000fe40000000800 */
[----:B------:R-:W-:-:S04]  /*0dc0*/  UIMAD.WIDE.U32 UR4, UR4, UR5, URZ ;  /* 0x00000005040472a5 */ /* 0x000fc8000f8e003f */
[----:B------:R-:W3:Y:S01]  /*0dd0*/  LDC R2, c[0x0][0x14] ;  /* 0x00000500ff027b82 */ /* 0x000ee20000000800 */
[----:B0-----:R-:W-:-:S04]  /*0de0*/  @P1 IMAD.WIDE.U32 R18, R19, UR12, R6 ;  /* 0x0000000c13121c25 */ /* 0x001fc8000f8e0006 */
[----:B------:R-:W-:Y:S02]  /*0df0*/  @P1 IMAD.IADD R17, R19, 0x1, R17 ;  /* 0x0000000113111824 */ /* 0x000fe400078e0211 */
[----:B-1----:R-:W-:-:S04]  /*0e00*/  @!P1 IMAD.WIDE.U32 R8, R6, R11, R8 ;  /* 0x0000000b06089225 */ /* 0x002fc800078e0008 */
[----:B------:R-:W-:Y:S02]  /*0e10*/  @!P1 IMAD.MOV.U32 R18, RZ, RZ, R8 ;  /* 0x000000ffff129224 */ /* 0x000fe400078e0008 */
[----:B------:R-:W-:Y:S02]  /*0e20*/  @!P1 IMAD.MOV.U32 R17, RZ, RZ, R9 ;  /* 0x000000ffff119224 */ /* 0x000fe400078e0009 */
[----:B---3--:R-:W-:-:S04]  /*0e30*/  IMAD.WIDE.U32 R12, R2, UR4, RZ ;  /* 0x00000004020c7c25 */ /* 0x008fc8000f8e00ff */
[----:B------:R-:W-:Y:S01]  /*0e40*/  IMAD R23, R2, UR5, RZ ;  /* 0x0000000502177c24 */ /* 0x000fe2000f8e02ff */
[----:B------:R0:W-:Y:S03]  /*0e50*/  STL.64 [R1], R12 ;  /* 0x0000000c01007387 */ /* 0x0001e60000100a00 */
[----:B------:R-:W-:Y:S01]  /*0e60*/  IMAD.IADD R23, R13, 0x1, R23 ;  /* 0x000000010d177824 */ /* 0x000fe200078e0217 */
[----:B------:R-:W-:Y:S06]  /*0e70*/  @P0 BRA `(.L_x_12) ;  /* 0x0000000000200947 */ /* 0x000fec0003800000 */
[----:B------:R-:W-:Y:S01]  /*0e80*/  UISETP.GE.U32.AND UP0, UPT, UR40, 0xb, UPT ;  /* 0x0000000b2800788c */ /* 0x000fe2000bf06070 */
[----:B------:R-:W-:Y:S01]  /*0e90*/  IADD3 R18, P0, R18, R12, RZ ;  /* 0x0000000c12127210 */ /* 0x000fe20007f1e0ff */
[----:B------:R-:W-:Y:S01]  /*0ea0*/  UIMAD.WIDE.U32 UR4, UR40, -0x45d1745d, URZ ;  /* 0xba2e8ba3280478a5 */ /* 0x000fe2000f8e003f */
[----:B------:R-:W-:-:S03]  /*0eb0*/  UMOV UR38, URZ ;  /* 0x0000003f00267c82 */ /* 0x000fc60008000000 */
[----:B------:R-:W-:Y:S01]  /*0ec0*/  USHF.R.U32.HI UR4, URZ, 0x3, UR5 ;  /* 0x000000033f047899 */ /* 0x000fe20008011605 */
[----:B------:R-:W-:-:S03]  /*0ed0*/  IMAD.X R17, R23, 0x1, R17, P0 ;  /* 0x0000000117117824 */ /* 0x000fc600000e0611 */
[----:B------:R-:W-:Y:S02]  /*0ee0*/  UIMAD UR39, UR4, -0xb, UR40 ;  /* 0xfffffff5042778a4 */ /* 0x000fe4000f8e0228 */
[----:B------:R-:W-:-:S12]  /*0ef0*/  @UP0 ULOP3.LUT UR38, UR4, 0x1, URZ, 0xc0, !UPT ;  /* 0x0000000104260892 */ /* 0x000fd8000f8ec03f */
.L_x_12:
[----:B------:R-:W-:Y:S01]  /*0f00*/  ISETP.GE.U32.AND P0, PT, R18, UR8, PT ;  /* 0x0000000812007c0c */ /* 0x000fe2000bf06070 */
[----:B------:R-:W-:Y:S01]  /*0f10*/  IMAD.MOV.U32 R19, RZ, RZ, -0x1 ;  /* 0xffffffffff137424 */ /* 0x000fe200078e00ff */
[----:B------:R-:W-:Y:S01]  /*0f20*/  PRMT R8, RZ, 0x7610, R8 ;  /* 0x00007610ff087816 */ /* 0x000fe20000000008 */
[----:B------:R-:W-:Y:S01]  /*0f30*/  IMAD.MOV.U32 R22, RZ, RZ, -0x1 ;  /* 0xffffffffff167424 */ /* 0x000fe200078e00ff */
[----:B------:R-:W-:Y:S01]  /*0f40*/  ISETP.GE.U32.AND.EX P0, PT, R17, UR9, PT, P0 ;  /* 0x0000000911007c0c */ /* 0x000fe2000bf06100 */
[----:B------:R-:W-:-:S12]  /*0f50*/  IMAD.MOV.U32 R2, RZ, RZ, -0x1 ;  /* 0xffffffffff027424 */ /* 0x000fd800078e00ff */
[----:B------:R-:W-:Y:S05]  /*0f60*/  @P0 BRA `(.L_x_13) ;  /* 0x00000004002c0947 */ /* 0x000fea0003800000 */
[----:B------:R-:W1:Y:S01]  /*0f70*/  LDC.64 R26, c[0x0][0x628] ;  /* 0x00018a00ff1a7b82 */ /* 0x000e620000000a00 */
[----:B------:R-:W-:Y:S02]  /*0f80*/  IMAD.MOV.U32 R8, RZ, RZ, R18 ;  /* 0x000000ffff087224 */ /* 0x000fe400078e0012 */
[----:B------:R-:W-:-:S05]  /*0f90*/  IMAD.MOV.U32 R9, RZ, RZ, R17 ;  /* 0x000000ffff097224 */ /* 0x000fca00078e0011 */
[----:B------:R-:W3:Y:S08]  /*0fa0*/  LDC R2, c[0x0][0x630] ;  /* 0x00018c00ff027b82 */ /* 0x000ef00000000800 */
[----:B------:R-:W4:Y:S01]  /*0fb0*/  LDC.64 R28, c[0x0][0x620] ;  /* 0x00018800ff1c7b82 */ /* 0x000f220000000a00 */
[----:B-1----:R-:W-:-:S04]  /*0fc0*/  ISETP.NE.U32.AND P0, PT, R26, RZ, PT ;  /* 0x000000ff1a00720c */ /* 0x002fc80003f05070 */
[----:B------:R-:W-:-:S13]  /*0fd0*/  ISETP.NE.AND.EX P0, PT, R27, RZ, PT, P0 ;  /* 0x000000ff1b00720c */ /* 0x000fda0003f05300 */
[----:B---34-:R-:W-:Y:S05]  /*0fe0*/  @!P0 BRA `(.L_x_14) ;  /* 0x0000000000288947 */ /* 0x018fea0003800000 */
[----:B0-----:R-:W0:Y:S02]  /*0ff0*/  LDC R13, c[0x0][0x634] ;  /* 0x00018d00ff0d7b82 */ /* 0x001e240000000800 */
[----:B0-----:R-:W-:-:S05]  /*1000*/  IADD3 R13, P0, R18, R13, RZ ;  /* 0x0000000d120d7210 */ /* 0x001fca0007f1e0ff */
[----:B------:R-:W-:-:S04]  /*1010*/  IMAD.X R15, RZ, RZ, R17, P0 ;  /* 0x000000ffff0f7224 */ /* 0x000fc800000e0611 */
[----:B------:R-:W-:-:S04]  /*1020*/  IMAD.WIDE.U32 R8, R15, R26, RZ ;  /* 0x0000001a0f087225 */ /* 0x000fc800078e00ff */
[----:B------:R-:W-:-:S04]  /*1030*/  IMAD.WIDE.U32 R10, P0, R13, R27, R8 ;  /* 0x0000001b0d0a7225 */ /* 0x000fc80007800008 */
[----:B------:R-:W-:-:S04]  /*1040*/  IMAD.WIDE.U32 R8, R13, R26, RZ ;  /* 0x0000001a0d087225 */ /* 0x000fc800078e00ff */
[----:B------:R-:W-:Y:S01]  /*1050*/  IMAD.X R13, RZ, RZ, RZ, P0 ;  /* 0x000000ffff0d7224 */ /* 0x000fe200000e06ff */
[----:B------:R-:W-:Y:S01]  /*1060*/  IADD3 RZ, P0, R9, R10, RZ ;  /* 0x0000000a09ff7210 */ /* 0x000fe20007f1e0ff */
[----:B------:R-:W-:-:S04]  /*1070*/  IMAD.MOV.U32 R12, RZ, RZ, R11 ;  /* 0x000000ffff0c7224 */ /* 0x000fc800078e000b */
[----:B------:R-:W-:-:S08]  /*1080*/  IMAD.WIDE.U32.X R8, R15, R27, R12, P0 ;  /* 0x0000001b0f087225 */ /* 0x000fd000000e040c */
.L_x_14:
[----:B------:R-:W1:Y:S01]  /*1090*/  LDC.64 R32, c[0x0][0x640] ;  /* 0x00019000ff207b82 */ /* 0x000e620000000a00 */
[-C--:B------:R-:W-:Y:S01]  /*10a0*/  SHF.R.U64 R30, R8, R2.reuse, R9 ;  /* 0x00000002081e7219 */ /* 0x080fe20000001209 */
[----:B------:R-:W-:Y:S01]  /*10b0*/  IMAD.MOV.U32 R19, RZ, RZ, R17 ;  /* 0x000000ffff137224 */ /* 0x000fe200078e0011 */
[----:B------:R-:W-:Y:S02]  /*10c0*/  SHF.R.U32.HI R2, RZ, R2, R9 ;  /* 0x00000002ff027219 */ /* 0x000fe40000011609 */
[----:B------:R-:W-:-:S03]  /*10d0*/  IADD3 R11, P0, RZ, -R30, RZ ;  /* 0x8000001eff0b7210 */ /* 0x000fc60007f1e0ff */
[----:B------:R-:W3:Y:S02]  /*10e0*/  LDC R10, c[0x0][0x618] ;  /* 0x00018600ff0a7b82 */ /* 0x000ee40000000800 */
[----:B------:R-:W-:-:S04]  /*10f0*/  IMAD.X R9, RZ, RZ, ~R2, P0 ;  /* 0x000000ffff097224 */ /* 0x000fc800000e0e02 */
[-C--:B------:R-:W-:Y:S02]  /*1100*/  IMAD R2, R9, R28.reuse, RZ ;  /* 0x0000001c09027224 */ /* 0x080fe400078e02ff */
[----:B0-----:R-:W0:Y:S01]  /*1110*/  LDC R13, c[0x0][0x608] ;  /* 0x00018200ff0d7b82 */ /* 0x001e220000000800 */
[----:B------:R-:W-:-:S04]  /*1120*/  IMAD.WIDE.U32 R8, R11, R28, R18 ;  /* 0x0000001c0b087225 */ /* 0x000fc800078e0012 */
[----:B------:R-:W-:Y:S02]  /*1130*/  IMAD R11, R11, R29, R2 ;  /* 0x0000001d0b0b7224 */ /* 0x000fe400078e0202 */
[----:B------:R-:W-:Y:S01]  /*1140*/  IMAD.MOV.U32 R2, RZ, RZ, -0x1 ;  /* 0xffffffffff027424 */ /* 0x000fe200078e00ff */
[----:B------:R-:W4:Y:S01]  /*1150*/  LDC R31, c[0x0][0x658] ;  /* 0x00019600ff1f7b82 */ /* 0x000f220000000800 */
[----:B------:R-:W-:Y:S01]  /*1160*/  IMAD.IADD R9, R9, 0x1, R11 ;  /* 0x0000000109097824 */ /* 0x000fe200078e020b */
[----:B-1----:R-:W-:Y:S01]  /*1170*/  ISETP.NE.U32.AND P0, PT, R32, RZ, PT ;  /* 0x000000ff2000720c */ /* 0x002fe20003f05070 */
[----:B------:R-:W-:-:S03]  /*1180*/  IMAD.MOV.U32 R28, RZ, RZ, 0x1 ;  /* 0x00000001ff1c7424 */ /* 0x000fc600078e00ff */
[----:B------:R-:W-:Y:S02]  /*1190*/  ISETP.NE.AND.EX P0, PT, R33, RZ, PT, P0 ;  /* 0x000000ff2100720c */ /* 0x000fe40003f05300 */
[----:B------:R-:W1:Y:S01]  /*11a0*/  LDC R27, c[0x0][0x600] ;  /* 0x00018000ff1b7b82 */ /* 0x000e620000000800 */
[-CC-:B---3--:R-:W-:Y:S02]  /*11b0*/  SHF.R.U64 R25, R8, R10.reuse, R9.reuse ;  /* 0x0000000a08197219 */ /* 0x188fe40000001209 */
[----:B------:R-:W-:-:S05]  /*11c0*/  SHF.R.U32.HI R8, RZ, R10, R9 ;  /* 0x0000000aff087219 */ /* 0x000fca0000011609 */
[----:B------:R-:W3:Y:S01]  /*11d0*/  LDC R22, c[0x0][0x648] ;  /* 0x00019200ff167b82 */ /* 0x000ee20000000800 */
[-CC-:B0-----:R-:W-:Y:S02]  /*11e0*/  SHF.R.U64 R34, R25, R13.reuse, R8.reuse ;  /* 0x0000000d19227219 */ /* 0x181fe40000001208 */
[----:B------:R-:W-:-:S05]  /*11f0*/  SHF.R.U32.HI R8, RZ, R13, R8 ;  /* 0x0000000dff087219 */ /* 0x000fca0000011608 */
[----:B------:R-:W0:Y:S01]  /*1200*/  LDC R26, c[0x0][0x638] ;  /* 0x00018e00ff1a7b82 */ /* 0x000e220000000800 */
[-CC-:B----4-:R-:W-:Y:S02]  /*1210*/  SHF.R.U64 R36, R34, R31.reuse, R8.reuse ;  /* 0x0000001f22247219 */ /* 0x190fe40000001208 */
[-C--:B------:R-:W-:Y:S02]  /*1220*/  SHF.L.U32 R2, R2, R31.reuse, RZ ;  /* 0x0000001f02027219 */ /* 0x080fe400000006ff */
[----:B------:R-:W-:Y:S01]  /*1230*/  SHF.R.U32.HI R9, RZ, R31, R8 ;  /* 0x0000001fff097219 */ /* 0x000fe20000011608 */
[----:B------:R-:W-:Y:S01]  /*1240*/  IMAD.MOV.U32 R8, RZ, RZ, R36 ;  /* 0x000000ffff087224 */ /* 0x000fe200078e0024 */
[----:B------:R-:W-:Y:S01]  /*1250*/  LOP3.LUT R15, RZ, R2, RZ, 0x33, !PT ;  /* 0x00000002ff0f7212 */ /* 0x000fe200078e33ff */
[----:B------:R-:W4:Y:S01]  /*1260*/  LDC R29, c[0x0][0x610] ;  /* 0x00018400ff1d7b82 */ /* 0x000f220000000800 */
[----:B------:R-:W-:Y:S05]  /*1270*/  @!P0 BRA `(.L_x_15) ;  /* 0x0000000000288947 */ /* 0x000fea0003800000 */
[----:B------:R-:W2:Y:S02]  /*1280*/  LDC R13, c[0x0][0x64c] ;  /* 0x00019300ff0d7b82 */ /* 0x000ea40000000800 */
[----:B--2---:R-:W-:-:S05]  /*1290*/  IADD3 R13, P0, R36, R13, RZ ;  /* 0x0000000d240d7210 */ /* 0x004fca0007f1e0ff */
        /* <DEDUP_REMOVED lines=8> */
.L_x_15:
[----:B---3--:R-:W-:Y:S01]  /*1320*/  SHF.R.U64 R7, R8, R22, R9 ;  /* 0x0000001608077219 */ /* 0x008fe20000001209 */
[----:B-1----:R-:W-:Y:S01]  /*1330*/  VIADD R8, R27, 0xffffffff ;  /* 0xffffffff1b087836 */ /* 0x002fe20000000000 */
[----:B------:R-:W-:Y:S01]  /*1340*/  SHF.L.U32 R2, R28, R31, RZ ;  /* 0x0000001f1c027219 */ /* 0x000fe200000006ff */
[----:B------:R-:W-:Y:S01]  /*1350*/  @P1 IMAD R20, R21, R24, R6 ;  /* 0x0000001815141224 */ /* 0x000fe200078e0206 */
[----:B------:R-:W-:Y:S01]  /*1360*/  LOP3.LUT R15, R34, R15, RZ, 0xc0, !PT ;  /* 0x0000000f220f7212 */ /* 0x000fe200078ec0ff */
[----:B------:R-:W-:Y:S01]  /*1370*/  IMAD.MOV R9, RZ, RZ, -R7 ;  /* 0x000000ffff097224 */ /* 0x000fe200078e0a07 */
[----:B------:R-:W-:Y:S01]  /*1380*/  LOP3.LUT R8, R25, R8, RZ, 0xc0, !PT ;  /* 0x0000000819087212 */ /* 0x000fe200078ec0ff */
[----:B------:R-:W-:Y:S02]  /*1390*/  IMAD.MOV.U32 R6, RZ, RZ, 0x1 ;  /* 0x00000001ff067424 */ /* 0x000fe400078e00ff */
[----:B------:R-:W-:Y:S02]  /*13a0*/  IMAD R15, R2, R7, R15 ;  /* 0x00000007020f7224 */ /* 0x000fe400078e020f */
[----:B0-----:R-:W-:-:S02]  /*13b0*/  IMAD R2, R9, R26, R36 ;  /* 0x0000001a09027224 */ /* 0x001fc400078e0224 */
[----:B----4-:R-:W-:Y:S02]  /*13c0*/  IMAD R19, R15, R29, R20 ;  /* 0x0000001d0f137224 */ /* 0x010fe400078e0214 */
[--C-:B------:R-:W-:Y:S01]  /*13d0*/  IMAD R2, R2, R27, R8.reuse ;  /* 0x0000001b02027224 */ /* 0x100fe200078e0208 */
[----:B------:R-:W-:-:S04]  /*13e0*/  PRMT R8, R6, 0x7610, R8 ;  /* 0x0000761006087816 */ /* 0x000fc80000000008 */
[----:B------:R-:W-:Y:S02]  /*13f0*/  SEL R22, R2, R19, !P1 ;  /* 0x0000001302167207 */ /* 0x000fe40004800000 */
[----:B------:R-:W-:Y:S01]  /*1400*/  SEL R19, R19, R2, !P1 ;  /* 0x0000000213137207 */ /* 0x000fe20004800000 */
[----:B------:R-:W-:-:S07]  /*1410*/  IMAD.MOV.U32 R2, RZ, RZ, R30 ;  /* 0x000000ffff027224 */ /* 0x000fce00078e001e */
.L_x_13:
[----:B------:R-:W-:Y:S05]  /*1420*/  @!P3 BRA `(.L_x_16) ;  /* 0x00000000000cb947 */ /* 0x000fea0003800000 */
[----:B------:R-:W-:Y:S01]  /*1430*/  UCGABAR_WAIT ;  /* 0x0000000000007dc7 */ /* 0x000fe20008000000 */
[----:B------:R-:W-:Y:S01]  /*1440*/  CCTL.IVALL ;  /* 0x00000000ff00798f */ /* 0x000fe20002000000 */
[----:B------:R-:W-:Y:S05]  /*1450*/  BRA `(.L_x_17) ;  /* 0x0000000000047947 */ /* 0x000fea0003800000 */
.L_x_16:
[----:B------:R-:W-:Y:S06]  /*1460*/  BAR.SYNC.DEFER_BLOCKING 0x0 ;  /* 0x0000000000007b1d */ /* 0x000fec0000010000 */
.L_x_17:
[----:B------:R-:W-:Y:S05]  /*1470*/  @!P2 BRA `(.L_x_18) ;  /* 0x0000007400a4a947 */ /* 0x000fea0003800000 */
[----:B------:R-:W-:-:S13]  /*1480*/  ISETP.GT.U32.AND P0, PT, R35, 0x1, PT ;  /* 0x000000012300780c */ /* 0x000fda0003f04070 */
[----:B------:R-:W-:Y:S05]  /*1490*/  @P0 EXIT ;  /* 0x000000000000094d */ /* 0x000fea0003800000 */
.L_x_19:
[----:B------:R-:W-:-:S08]  /*14a0*/  NOP ;  /* 0x0000000000007918 */ /* 0x000fd00000000000 */
[----:B------:R-:W1:Y:S02]  /*14b0*/  USETMAXREG.TRY_ALLOC.CTAPOOL UP0, 0xe8 ;  /* 0x000000e8000079c8 */ /* 0x000e640008000600 */
[----:B-1----:R-:W-:-:S13]  /*14c0*/  PLOP3.LUT P0, PT, PT, PT, UP0, 0x80, 0x0 ;  /* 0x000000000000781c */ /* 0x002fda0003f0f008 */
[----:B------:R-:W-:Y:S05]  /*14d0*/  @!P0 BRA `(.L_x_19) ;  /* 0xfffffffc00f08947 */ /* 0x000fea000383ffff */
[----:B------:R-:W-:-:S13]  /*14e0*/  LOP3.LUT P0, RZ, R8, 0xff, RZ, 0xc0, !PT ;  /* 0x000000ff08ff7812 */ /* 0x000fda000780c0ff */
[----:B------:R-:W-:Y:S05]  /*14f0*/  @!P0 EXIT ;  /* 0x000000000000894d */ /* 0x000fea0003800000 */
[----:B------:R-:W1:Y:S01]  /*1500*/  S2UR UR4, SR_CgaCtaId ;  /* 0x00000000000479c3 */ /* 0x000e620000008800 */
[----:B--2---:R-:W-:Y:S01]  /*1510*/  VIADD R14, R14, 0xffffffff ;  /* 0xffffffff0e0e7836 */ /* 0x004fe20000000000 */
[CC--:B------:R-:W-:Y:S01]  /*1520*/  LEA.HI R4, R0.reuse, R3.reuse, RZ, 0x2 ;  /* 0x0000000300047211 */ /* 0x0c0fe200078f10ff */
[----:B------:R-:W-:Y:S01]  /*1530*/  UMOV UR41, 0x400 ;  /* 0x0000040000297882 */ /* 0x000fe20000000000 */
[----:B------:R-:W-:Y:S01]  /*1540*/  LEA.HI R0, R0, R3, RZ, 0x5 ;  /* 0x0000000300007211 */ /* 0x000fe200078f28ff */
[----:B------:R-:W-:Y:S01]  /*1550*/  UISETP.LT.AND UP0, UPT, UR40, 0x1, UPT ;  /* 0x000000012800788c */ /* 0x000fe2000bf01270 */
[----:B------:R-:W-:Y:S01]  /*1560*/  R2UR UR42, R14 ;  /* 0x000000000e2a72ca */ /* 0x000fe200000e0000 */
[----:B------:R-:W-:Y:S01]  /*1570*/  ULDC UR5, c[0x0][0x284] ;  /* 0x0000a10000057ab9 */ /* 0x000fe20000000800 */
[--C-:B------:R-:W-:Y:S01]  /*1580*/  SHF.R.S32.HI R156, RZ, 0x2, R4.reuse ;  /* 0x00000002ff9c7819 */ /* 0x100fe20000011404 */
[----:B------:R-:W-:Y:S01]  /*1590*/  USEL UR43, UR40, 0x1, UP0 ;  /* 0x00000001282b7887 */ /* 0x000fe20008000000 */
[----:B------:R-:W-:Y:S01]  /*15a0*/  SHF.R.S32.HI R5, RZ, 0x1f, R4 ;  /* 0x0000001fff057819 */ /* 0x000fe20000011404 */
[----:B------:R-:W-:Y:S01]  /*15b0*/  USHF.L.U32 UR44, UR40, 0x1, URZ ;  /* 0x00000001282c7899 */ /* 0x000fe2000800063f */
[----:B------:R-:W-:Y:S01]  /*15c0*/  LOP3.LUT R158, R4, 0xfffffffc, RZ, 0xc0, !PT ;  /* 0xfffffffc049e7812 */ /* 0x000fe200078ec0ff */
[----:B------:R-:W-:Y:S01]  /*15d0*/  UIADD3 UR43, -UR43, UR40, URZ ;  /* 0x000000282b2b7290 */ /* 0x000fe2000fffe13f */
[----:B------:R-:W-:-:S02]  /*15e0*/  LEA.HI R5, R5, R156, RZ, 0x3 ;  /* 0x0000009c05057211 */ /* 0x000fc400078f18ff */
[----:B------:R-:W-:Y:S01]  /*15f0*/  ISETP.NE.AND P0, PT, R14, RZ, PT ;  /* 0x000000ff0e00720c */ /* 0x000fe20003f05270 */
[----:B------:R-:W-:Y:S01]  /*1600*/  IMAD.IADD R158, R3, 0x1, -R158 ;  /* 0x00000001039e7824 */ /* 0x000fe200078e0a9e */
[----:B------:R-:W-:Y:S01]  /*1610*/  LOP3.LUT R5, R5, 0xfffffff8, RZ, 0xc0, !PT ;  /* 0xfffffff805057812 */ /* 0x000fe200078ec0ff */
[----:B------:R-:W-:Y:S01]  /*1620*/  USHF.L.U32 UR42, UR42, 0x3, URZ ;  /* 0x000000032a2a7899 */ /* 0x000fe2000800063f */
[----:B------:R-:W-:-:S03]  /*1630*/  SEL R165, RZ, 0x1, P0 ;  /* 0x00000001ffa57807 */ /* 0x000fc60000000000 */
[----:B------:R-:W-:Y:S01]  /*1640*/  IMAD.IADD R156, R156, 0x1, -R5 ;  /* 0x000000019c9c7824 */ /* 0x000fe200078e0a05 */
[----:B-1----:R-:W-:Y:S01]  /*1650*/  ULEA UR41, UR4, UR41, 0x18 ;  /* 0x0000002904297291 */ /* 0x002fe2000f8ec03f */
[----:B------:R-:W-:Y:S01]  /*1660*/  SHF.R.S32.HI R5, RZ, 0x5, R0 ;  /* 0x00000005ff057819 */ /* 0x000fe20000011400 */
[----:B------:R-:W-:Y:S02]  /*1670*/  IMAD.U32 R160, RZ, RZ, UR42 ;  /* 0x0000002affa07e24 */ /* 0x000fe4000f8e00ff */
[----:B------:R-:W-:Y:S01]  /*1680*/  UIADD3 UR45, UR41, 0xc0, URZ ;  /* 0x000000c0292d7890 */ /* 0x000fe2000fffe03f */
[--C-:B------:R-:W-:Y:S01]  /*1690*/  SHF.R.S32.HI R157, RZ, 0x1f, R156.reuse ;  /* 0x0000001fff9d7819 */ /* 0x100fe2000001149c */
[C-C-:B------:R-:W-:Y:S01]  /*16a0*/  IMAD R163, R5.reuse, -0x10, -R156.reuse ;  /* 0xfffffff005a37824 */ /* 0x140fe200078e0a9c */
[C---:B------:R-:W-:Y:S02]  /*16b0*/  LOP3.LUT R162, R160.reuse, 0x8, RZ, 0xc0, !PT ;  /* 0x00000008a0a27812 */ /* 0x040fe400078ec0ff */
[----:B------:R-:W-:Y:S01]  /*16c0*/  LOP3.LUT R160, R160, 0x8, RZ, 0xc, !PT ;  /* 0x00000008a0a07812 */ /* 0x000fe200078e0cff */
[----:B------:R-:W-:Y:S01]  /*16d0*/  IMAD.U32 R161, RZ, RZ, UR45 ;  /* 0x0000002dffa17e24 */ /* 0x000fe2000f8e00ff */
[----:B------:R-:W-:Y:S01]  /*16e0*/  LOP3.LUT R162, R162, 0x18, RZ, 0x3c, !PT ;  /* 0x00000018a2a27812 */ /* 0x000fe200078e3cff */
[----:B------:R-:W-:-:S04]  /*16f0*/  IMAD.WIDE R156, R5, 0x10, R156 ;  /* 0x00000010059c7825 */ /* 0x000fc800078e029c */
[----:B------:R-:W-:Y:S02]  /*1700*/  VIADD R159, R161, UR42 ;  /* 0x0000002aa19f7c36 */ /* 0x000fe40008000000 */
[----:B------:R-:W-:-:S07]  /*1710*/  VIADD R163, R163, UR5 ;  /* 0x00000005a3a37c36 */ /* 0x000fce0008000000 */
.L_x_299:
[----:B------:R-:W-:Y:S01]  /*1720*/  SHF.L.U32 R0, R165, 0x1f, RZ ;  /* 0x0000001fa5007819 */ /* 0x000fe200000006ff */
[----:B------:R-:W-:Y:S02]  /*1730*/  ULDC UR4, c[0x0][0x28c] ;  /* 0x0000a30000047ab9 */ /* 0x000fe40000000800 */
[----:B------:R-:W-:Y:S01]  /*1740*/  ISETP.LT.AND P1, PT, RZ, UR4, PT ;  /* 0x00000004ff007c0c */ /* 0x000fe2000bf21270 */
[----:B------:R-:W1:Y:S02]  /*1750*/  SYNCS.PHASECHK.TRANS64.TRYWAIT P0, [R161+UR42], R0 ;  /* 0x00000000a10075a7 */ /* 0x000e64000800016a */
[----:B-1-34-:R-:W-:Y:S10]  /*1760*/  @!P0 BRA `(.L_x_20) ;  /* 0x0000008400fc8947 */ /* 0x01aff40003800000 */
.L_x_328:
[----:B------:R-:W-:Y:S05]  /*1770*/  @P1 BRA `(.L_x_21) ;  /* 0x0000000000401947 */ /* 0x000fea0003800000 */
[----:B-1----:R-:W-:Y:S01]  /*1780*/  MOV R0, 0x0 ;  /* 0x0000000000007802 */ /* 0x002fe20000000f00 */
[----:B------:R-:W-:Y:S01]  /*1790*/  ULDC.64 UR4, c[0x4][0x68] ;  /* 0x01001a0000047ab9 */ /* 0x000fe20000000a00 */
[----:B------:R-:W-:Y:S01]  /*17a0*/  ULDC.64 UR6, c[0x4][0x8] ;  /* 0x0100020000067ab9 */ /* 0x000fe20000000a00 */
[----:B------:R-:W-:Y:S01]  /*17b0*/  IMAD.U32 R4, RZ, RZ, UR4 ;  /* 0x00000004ff047e24 */ /* 0x000fe2000f8e00ff */
[----:B------:R1:W2:Y:S01]  /*17c0*/  LDC.64 R14, c[0x4][R0] ;  /* 0x01000000000e7b82 */ /* 0x0002a20000000a00 */
[----:B------:R-:W-:Y:S01]  /*17d0*/  IMAD.U32 R5, RZ, RZ, UR5 ;  /* 0x00000005ff057e24 */ /* 0x000fe2000f8e00ff */
[----:B------:R-:W-:Y:S01]  /*17e0*/  ULDC.64 UR4, c[0x4][0x70] ;  /* 0x01001c0000047ab9 */ /* 0x000fe20000000a00 */
[----:B------:R-:W-:Y:S02]  /*17f0*/  IMAD.U32 R10, RZ, RZ, UR6 ;  /* 0x00000006ff0a7e24 */ /* 0x000fe4000f8e00ff */
[----:B------:R-:W-:Y:S02]  /*1800*/  IMAD.U32 R6, RZ, RZ, UR4 ;  /* 0x00000004ff067e24 */ /* 0x000fe4000f8e00ff */
[----:B------:R-:W-:-:S02]  /*1810*/  IMAD.U32 R7, RZ, RZ, UR5 ;  /* 0x00000005ff077e24 */ /* 0x000fc4000f8e00ff */
[----:B------:R-:W-:Y:S02]  /*1820*/  IMAD.U32 R11, RZ, RZ, UR7 ;  /* 0x00000007ff0b7e24 */ /* 0x000fe4000f8e00ff */
[----:B------:R-:W-:Y:S02]  /*1830*/  IMAD.MOV.U32 R8, RZ, RZ, 0x1e1 ;  /* 0x000001e1ff087424 */ /* 0x000fe400078e00ff */
[----:B0-----:R-:W-:Y:S02]  /*1840*/  IMAD.MOV.U32 R12, RZ, RZ, 0x1 ;  /* 0x00000001ff0c7424 */ /* 0x001fe400078e00ff */
[----:B-1----:R-:W-:-:S07]  /*1850*/  IMAD.MOV.U32 R13, RZ, RZ, RZ ;  /* 0x000000ffff0d7224 */ /* 0x002fce00078e00ff */
[----:B------:R-:W-:-:S07]  /*1860*/  LEPC R20, `(.L_x_21) ;  /* 0x000000001014794e */ /* 0x000fce0000000000 */
[----:B--2--5:R-:W-:Y:S05]  /*1870*/  CALL.ABS.NOINC R14 ;  /* 0x000000000e007343 */ /* 0x024fea0003c00000 */
.L_x_21:
[----:B-1----:R-:W-:-:S04]  /*1880*/  LOP3.LUT R0, R16, 0x1, RZ, 0xfc, !PT ;  /* 0x0000000110007812 */ /* 0x002fc800078efcff */
[----:B------:R-:W-:-:S13]  /*1890*/  ISETP.NE.AND P0, PT, R0, 0x3, PT ;  /* 0x000000030000780c */ /* 0x000fda0003f05270 */
[----:B------:R-:W-:Y:S05]  /*18a0*/  @!P0 BRA `(.L_x_22) ;  /* 0x0000000000048947 */ /* 0x000fea0003800000 */
[----:B------:R-:W-:Y:S01]  /*18b0*/  BPT.TRAP 0x1 ;  /* 0x000000040000795c */ /* 0x000fe20000300000 */
.L_x_22:
[----:B------:R-:W-:Y:S02]  /*18c0*/  IMAD.U32 R3, RZ, RZ, UR39 ;  /* 0x00000027ff037e24 */ /* 0x000fe4000f8e00ff */
[----:B------:R-:W-:-:S03]  /*18d0*/  IMAD.U32 R0, RZ, RZ, UR38 ;  /* 0x00000026ff007e24 */ /* 0x000fc6000f8e00ff */
[----:B------:R-:W-:Y:S02]  /*18e0*/  LEA R3, R3, UR41, 0x3 ;  /* 0x0000002903037c11 */ /* 0x000fe4000f8e18ff */
[----:B------:R-:W-:-:S04]  /*18f0*/  SHF.L.U32 R0, R0, 0x1f, RZ ;  /* 0x0000001f00007819 */ /* 0x000fc800000006ff */
[----:B------:R1:W2:Y:S01]  /*1900*/  SYNCS.PHASECHK.TRANS64.TRYWAIT P1, [R3+URZ], R0 ;  /* 0x00000000030075a7 */ /* 0x0002a2000802017f */
[----:B------:R-:W-:Y:S05]  /*1910*/  @!P0 BRA `(.L_x_23) ;  /* 0x0000000000048947 */ /* 0x000fea0003800000 */
[----:B------:R-:W-:Y:S01]  /*1920*/  BPT.TRAP 0x1 ;  /* 0x000000040000795c */ /* 0x000fe20000300000 */
.L_x_23:
[----:B------:R-:W-:-:S05]  /*1930*/  IMAD.U32 R4, RZ, RZ, UR43 ;  /* 0x0000002bff047e24 */ /* 0x000fca000f8e00ff */
[----:B------:R-:W-:Y:S01]  /*1940*/  ISETP.GE.AND P2, PT, R4, 0x1, PT ;  /* 0x000000010400780c */ /* 0x000fe20003f46270 */
[----:B--2---:R-:W-:-:S12]  /*1950*/  @P1 BRA `(.L_x_24) ;  /* 0x0000000000081947 */ /* 0x004fd80003800000 */
[----:B------:R-:W2:Y:S02]  /*1960*/  SYNCS.PHASECHK.TRANS64.TRYWAIT P1, [R3+URZ], R0 ;  /* 0x00000000030075a7 */ /* 0x000ea4000802017f */
[----:B--2---:R-:W-:Y:S05]  /*1970*/  @!P1 BRA `(.L_x_25) ;  /* 0x00000084008c9947 */ /* 0x004fea0003800000 */
.L_x_24:
[----:B------:R-:W-:Y:S05]  /*1980*/  WARPSYNC.ALL ;  /* 0x0000000000007948 */ /* 0x000fea0003800000 */
[----:B------:R-:W-:Y:S01]  /*1990*/  UIADD3 UR4, UR41, 0x180, URZ ;  /* 0x0000018029047890 */ /* 0x000fe2000fffe03f */
[----:B------:R-:W-:Y:S01]  /*19a0*/  WARPGROUP.ARRIVE ;  /* 0x00000000000079c5 */ /* 0x000fe20000000000 */
[----:B------:R-:W-:Y:S02]  /*19b0*/  UIADD3 UR5, UR41, 0xb180, URZ ;  /* 0x0000b18029057890 */ /* 0x000fe4000fffe03f */
[----:B------:R-:W-:Y:S02]  /*19c0*/  USHF.R.U32.HI UR4, URZ, 0x4, UR4 ;  /* 0x000000043f047899 */ /* 0x000fe40008011604 */
[----:B------:R-:W-:-:S02]  /*19d0*/  USHF.R.U32.HI UR5, URZ, 0x4, UR5 ;  /* 0x000000043f057899 */ /* 0x000fc40008011605 */
[----:B------:R-:W-:Y:S02]  /*19e0*/  ULOP3.LUT UR4, UR4, 0x3fff, URZ, 0xc0, !UPT ;  /* 0x00003fff04047892 */ /* 0x000fe4000f8ec03f */
[----:B------:R-:W-:Y:S02]  /*19f0*/  ULOP3.LUT UR5, UR5, 0x3fff, URZ, 0xc0, !UPT ;  /* 0x00003fff05057892 */ /* 0x000fe4000f8ec03f */
[----:B------:R-:W-:Y:S02]  /*1a00*/  ULOP3.LUT UR10, UR4, 0x10000, URZ, 0xfc, !UPT ;  /* 0x00010000040a7892 */ /* 0x000fe4000f8efc3f */
[----:B------:R-:W-:Y:S02]  /*1a10*/  ULOP3.LUT UR9, UR5, 0x10000, URZ, 0xfc, !UPT ;  /* 0x0001000005097892 */ /* 0x000fe4000f8efc3f */
[----:B------:R-:W-:Y:S02]  /*1a20*/  ULEA UR4, UR39, UR10, 0x8 ;  /* 0x0000000a27047291 */ /* 0x000fe4000f8e403f */
[----:B------:R-:W-:Y:S01]  /*1a30*/  ULEA UR6, UR39, UR9, 0xa ;  /* 0x0000000927067291 */ /* 0x000fe2000f8e503f */
[----:B------:R-:W-:Y:S01]  /*1a40*/  UMOV UR5, 0x80000020 ;  /* 0x8000002000057882 */ /* 0x000fe20000000000 */
[----:B------:R-:W-:-:S07]  /*1a50*/  UMOV UR7, 0x80000020 ;  /* 0x8000002000077882 */ /* 0x000fce0000000000 */
[----:B------:R-:W-:Y:S01]  /*1a60*/  IGMMA.64x256x32.S8.S8 R24, gdesc[UR4], RZ, !UPT, gsb0 ;  /* 0x06600000041879f1 */ /* 0x000fe2000c0410ff */
[----:B------:R-:W-:Y:S02]  /*1a70*/  UIADD3 UR4, UR4, 0x2, URZ ;  /* 0x0000000204047890 */ /* 0x000fe4000fffe03f */
[----:B------:R-:W-:Y:S01]  /*1a80*/  UIADD3 UR6, UR6, 0x2, URZ ;  /* 0x0000000206067890 */ /* 0x000fe2000fffe03f */
[----:B------:R-:W-:Y:S01]  /*1a90*/  UMOV UR5, 0x80000020 ;  /* 0x8000002000057882 */ /* 0x000fe20000000000 */
[----:B------:R-:W-:Y:S01]  /*1aa0*/  UMOV UR7, 0x80000020 ;  /* 0x8000002000077882 */ /* 0x000fe20000000000 */
[----:B------:R-:W-:Y:S02]  /*1ab0*/  WARPGROUP.DEPBAR.LE gsb0, 0x0 ;  /* 0x00008000000079c5 */ /* 0x000fe40000010000 */
[----:B------:R-:W-:-:S06]  /*1ac0*/  WARPGROUP.ARRIVE ;  /* 0x00000000000079c5 */ /* 0x000fcc0000000000 */
[----:B------:R-:W-:Y:S03]  /*1ad0*/  IGMMA.64x256x32.S8.S8 R24, gdesc[UR4], R24, gsb0 ;  /* 0x06600000041879f1 */ /* 0x000fe60008041018 */
[----:B------:R-:W-:Y:S02]  /*1ae0*/  WARPGROUP.DEPBAR.LE gsb0, 0x0 ;  /* 0x00008000000079c5 */ /* 0x000fe40000010000 */
[----:B------:R-:W-:Y:S05]  /*1af0*/  @!P2 BRA `(.L_x_26) ;  /* 0x0000000000d4a947 */ /* 0x000fea0003800000 */
[----:B------:R-:W-:Y:S01]  /*1b00*/  UIADD3 UR4, UR39, 0x1, URZ ;  /* 0x0000000127047890 */ /* 0x000fe2000fffe03f */
[----:B-12---:R-:W-:Y:S02]  /*1b10*/  IMAD.U32 R0, RZ, RZ, UR43 ;  /* 0x0000002bff007e24 */ /* 0x006fe4000f8e00ff */
[----:B------:R-:W-:Y:S01]  /*1b20*/  IMAD.U32 R3, RZ, RZ, UR39 ;  /* 0x00000027ff037e24 */ /* 0x000fe2000f8e00ff */
[----:B------:R-:W-:-:S04]  /*1b30*/  UISETP.NE.AND UP0, UPT, UR4, 0xb, UPT ;  /* 0x0000000b0400788c */ /* 0x000fc8000bf05270 */
[----:B------:R-:W-:Y:S02]  /*1b40*/  USEL UR5, URZ, 0x1, UP0 ;  /* 0x000000013f057887 */ /* 0x000fe40008000000 */
[----:B------:R-:W-:Y:S02]  /*1b50*/  USEL UR8, UR4, URZ, UP0 ;  /* 0x0000003f04087287 */ /* 0x000fe40008000000 */
[----:B------:R-:W-:-:S06]  /*1b60*/  ULOP3.LUT UR5, UR38, UR5, URZ, 0x3c, !UPT ;  /* 0x0000000526057292 */ /* 0x000fcc000f8e3c3f */
[----:B------:R-:W-:-:S07]  /*1b70*/  IMAD.U32 R6, RZ, RZ, UR5 ;  /* 0x00000005ff067e24 */ /* 0x000fce000f8e00ff */
.L_x_33:
[----:B------:R-:W-:Y:S05]  /*1b80*/  @!P0 BRA `(.L_x_27) ;  /* 0x0000000000048947 */ /* 0x000fea0003800000 */
[----:B------:R-:W-:Y:S01]  /*1b90*/  BPT.TRAP 0x1 ;  /* 0x000000040000795c */ /* 0x000fe20000300000 */
.L_x_27:
[----:B------:R-:W-:Y:S01]  /*1ba0*/  ULEA UR4, UR8, UR41, 0x3 ;  /* 0x0000002908047291 */ /* 0x000fe2000f8e183f */
[----:B------:R-:W-:-:S08]  /*1bb0*/  SHF.L.U32 R4, R6, 0x1f, RZ ;  /* 0x0000001f06047819 */ /* 0x000fd000000006ff */
[----:B------:R1:W2:Y:S01]  /*1bc0*/  SYNCS.PHASECHK.TRANS64.TRYWAIT P1, [UR4], R4 ;  /* 0x00000004ff0075a7 */ /* 0x0002a20008020144 */
[----:B------:R-:W-:Y:S05]  /*1bd0*/  @!P0 BRA `(.L_x_28) ;  /* 0x0000000000048947 */ /* 0x000fea0003800000 */
[----:B------:R-:W-:Y:S01]  /*1be0*/  BPT.TRAP 0x1 ;  /* 0x000000040000795c */ /* 0x000fe20000300000 */
.L_x_28:
[----:B--2---:R-:W-:Y:S05]  /*1bf0*/  @P1 BRA `(.L_x_29) ;  /* 0x0000000000081947 */ /* 0x004fea0003800000 */
[----:B------:R-:W2:Y:S02]  /*1c00*/  SYNCS.PHASECHK.TRANS64.TRYWAIT P1, [UR4], R4 ;  /* 0x00000004ff0075a7 */ /* 0x000ea40008020144 */
[----:B--2---:R-:W-:Y:S05]  /*1c10*/  @!P1 BRA `(.L_x_30) ;  /* 0x0000008000f89947 */ /* 0x004fea0003800000 */
.L_x_29:
[----:B------:R-:W-:Y:S01]  /*1c20*/  ULEA UR4, UR8, UR10, 0x8 ;  /* 0x0000000a08047291 */ /* 0x000fe2000f8e403f */
[----:B------:R-:W-:Y:S01]  /*1c30*/  WARPGROUP.ARRIVE ;  /* 0x00000000000079c5 */ /* 0x000fe20000000000 */
[----:B------:R-:W-:Y:S01]  /*1c40*/  ULEA UR6, UR8, UR9, 0xa ;  /* 0x0000000908067291 */ /* 0x000fe2000f8e503f */
[----:B------:R-:W-:Y:S01]  /*1c50*/  UMOV UR5, 0x80000020 ;  /* 0x8000002000057882 */ /* 0x000fe20000000000 */
[----:B------:R-:W-:-:S07]  /*1c60*/  UMOV UR7, 0x80000020 ;  /* 0x8000002000077882 */ /* 0x000fce0000000000 */
[----:B------:R-:W-:Y:S01]  /*1c70*/  IGMMA.64x256x32.S8.S8 R24, gdesc[UR4], R24, gsb0 ;  /* 0x06600000041879f1 */ /* 0x000fe20008041018 */
        /* <DEDUP_REMOVED lines=9> */
[----:B------:R-:W-:Y:S01]  /*1d10*/  BPT.TRAP 0x1 ;  /* 0x000000040000795c */ /* 0x000fe20000300000 */
.L_x_31:
[----:B------:R-:W-:-:S13]  /*1d20*/  ISETP.NE.AND P1, PT, R155, RZ, PT ;  /* 0x000000ff9b00720c */ /* 0x000fda0003f25270 */
[----:B-12---:R-:W-:-:S05]  /*1d30*/  @P1 LEA R4, R3, UR41, 0x3 ;  /* 0x0000002903041c11 */ /* 0x006fca000f8e18ff */
[----:B------:R-:W-:-:S05]  /*1d40*/  @P1 VIADD R5, R4, 0x58 ;  /* 0x0000005804051836 */ /* 0x000fca0000000000 */
[----:B------:R-:W-:-:S04]  /*1d50*/  @P1 PRMT R5, R154, 0x654, R5 ;  /* 0x000006549a051816 */ /* 0x000fc80000000005 */
[----:B------:R1:W-:Y:S01]  /*1d60*/  @P1 SYNCS.ARRIVE.TRANS64.RED.A1T0 RZ, [R5+URZ], RZ ;  /* 0x000000ff05ff19a7 */ /* 0x0003e2000810043f */
[----:B------:R-:W-:-:S13]  /*1d70*/  ISETP.GT.U32.AND P1, PT, R16, 0x1, PT ;  /* 0x000000011000780c */ /* 0x000fda0003f24070 */
[----:B-1----:R-:W-:Y:S05]  /*1d80*/  @P1 BRA `(.L_x_32) ;  /* 0x0000000000041947 */ /* 0x002fea0003800000 */
[----:B------:R-:W-:Y:S01]  /*1d90*/  BPT.TRAP 0x1 ;  /* 0x000000040000795c */ /* 0x000fe20000300000 */
.L_x_32:
[----:B------:R-:W-:Y:S01]  /*1da0*/  UIADD3 UR8, UR8, 0x1, URZ ;  /* 0x0000000108087890 */ /* 0x000fe2000fffe03f */
[C---:B------:R-:W-:Y:S01]  /*1db0*/  ISETP.GT.AND P2, PT, R0.reuse, 0x1, PT ;  /* 0x000000010000780c */ /* 0x040fe20003f44270 */
[----:B------:R-:W-:Y:S02]  /*1dc0*/  VIADD R3, R3, 0x1 ;  /* 0x0000000103037836 */ /* 0x000fe40000000000 */
[----:B------:R-:W-:Y:S01]  /*1dd0*/  UISETP.NE.AND UP0, UPT, UR8, 0xb, UPT ;  /* 0x0000000b0800788c */ /* 0x000fe2000bf05270 */
[----:B------:R-:W-:Y:S02]  /*1de0*/  VIADD R0, R0, 0xffffffff ;  /* 0xffffffff00007836 */ /* 0x000fe40000000000 */
[C---:B------:R-:W-:Y:S01]  /*1df0*/  ISETP.NE.AND P1, PT, R3.reuse, 0xb, PT ;  /* 0x0000000b0300780c */ /* 0x040fe20003f25270 */
[----:B------:R-:W-:Y:S02]  /*1e00*/  USEL UR4, URZ, 0x1, UP0 ;  /* 0x000000013f047887 */ /* 0x000fe40008000000 */
[----:B------:R-:W-:Y:S01]  /*1e10*/  USEL UR8, UR8, URZ, UP0 ;  /* 0x0000003f08087287 */ /* 0x000fe20008000000 */
[----:B------:R-:W-:-:S03]  /*1e20*/  SEL R3, R3, RZ, P1 ;  /* 0x000000ff03037207 */ /* 0x000fc60000800000 */
[----:B------:R-:W-:Y:S01]  /*1e30*/  LOP3.LUT R6, R6, UR4, RZ, 0x3c, !PT ;  /* 0x0000000406067c12 */ /* 0x000fe2000f8e3cff */
[----:B------:R-:W-:Y:S07]  /*1e40*/  @P2 BRA `(.L_x_33) ;  /* 0xfffffffc004c2947 */ /* 0x000fee000383ffff */
.L_x_26:
[----:B-12---:R-:W1:Y:S01]  /*1e50*/  LDC R0, c[0x0][0x28c] ;  /* 0x0000a300ff007b82 */ /* 0x006e620000000800 */
[----:B------:R2:W-:Y:S01]  /*1e60*/  SYNCS.ARRIVE.TRANS64.A1T0 RZ, [R160+UR45], RZ ;  /* 0x000000ffa0ff79a7 */ /* 0x0005e2000810002d */
[----:B-1----:R-:W-:-:S13]  /*1e70*/  ISETP.GE.AND P1, PT, R0, 0x1, PT ;  /* 0x000000010000780c */ /* 0x002fda0003f26270 */
[----:B--2---:R-:W-:Y:S05]  /*1e80*/  @!P1 BRA `(.L_x_34) ;  /* 0x0000000000449947 */ /* 0x004fea0003800000 */
[----:B------:R-:W-:Y:S05]  /*1e90*/  @!P0 BRA `(.L_x_35) ;  /* 0x0000000000048947 */ /* 0x000fea0003800000 */
[----:B------:R-:W-:Y:S01]  /*1ea0*/  BPT.TRAP 0x1 ;  /* 0x000000040000795c */ /* 0x000fe20000300000 */
.L_x_35:
[----:B------:R-:W-:-:S13]  /*1eb0*/  ISETP.NE.AND P0, PT, R155, RZ, PT ;  /* 0x000000ff9b00720c */ /* 0x000fda0003f05270 */
[----:B------:R-:W-:-:S05]  /*1ec0*/  VOTEU.ANY UP0, P0 ;  /* 0x00000000003f7886 */ /* 0x000fca0000000100 */
[----:B------:R-:W-:-:S06]  /*1ed0*/  @UP0 UIADD3 UR4, UR43, UR39, URZ ;  /* 0x000000272b040290 */ /* 0x000fcc000fffe03f */
[----:B------:R-:W-:Y:S02]  /*1ee0*/  IMAD.U32 R4, RZ, RZ, UR4 ;  /* 0x00000004ff047e24 */ /* 0x000fe4000f8e00ff */
[----:B------:R-:W-:Y:S02]  /*1ef0*/  IMAD.U32 R3, RZ, RZ, UR4 ;  /* 0x00000004ff037e24 */ /* 0x000fe4000f8e00ff */
[----:B------:R-:W-:-:S05]  /*1f00*/  @P0 IMAD.WIDE.U32 R4, R4, -0x45d1745d, RZ ;  /* 0xba2e8ba304040825 */ /* 0x000fca00078e00ff */
[----:B------:R-:W-:-:S05]  /*1f10*/  @P0 SHF.R.U32.HI R0, RZ, 0x3, R5 ;  /* 0x00000003ff000819 */ /* 0x000fca0000011605 */
[----:B------:R-:W-:-:S05]  /*1f20*/  @P0 IMAD R0, R0, -0xb, R3 ;  /* 0xfffffff500000824 */ /* 0x000fca00078e0203 */
[----:B------:R-:W-:-:S05]  /*1f30*/  @P0 LEA R0, R0, UR41, 0x3 ;  /* 0x0000002900000c11 */ /* 0x000fca000f8e18ff */
[----:B------:R-:W-:-:S05]  /*1f40*/  @P0 VIADD R3, R0, 0x58 ;  /* 0x0000005800030836 */ /* 0x000fca0000000000 */
[----:B------:R-:W-:-:S04]  /*1f50*/  @P0 PRMT R3, R154, 0x654, R3 ;  /* 0x000006549a030816 */ /* 0x000fc80000000003 */
[----:B------:R1:W-:Y:S01]  /*1f60*/  @P0 SYNCS.ARRIVE.TRANS64.RED.A1T0 RZ, [R3+URZ], RZ ;  /* 0x000000ff03ff09a7 */ /* 0x0003e2000810043f */
[----:B------:R-:W-:-:S13]  /*1f70*/  ISETP.GT.U32.AND P0, PT, R16, 0x1, PT ;  /* 0x000000011000780c */ /* 0x000fda0003f04070 */
[----:B-1----:R-:W-:Y:S05]  /*1f80*/  @P0 BRA `(.L_x_34) ;  /* 0x0000000000040947 */ /* 0x002fea0003800000 */
[----:B------:R-:W-:Y:S01]  /*1f90*/  BPT.TRAP 0x1 ;  /* 0x000000040000795c */ /* 0x000fe20000300000 */
.L_x_34:
[----:B------:R-:W-:Y:S01]  /*1fa0*/  SHF.L.U32 R0, R165, 0x1f, RZ ;  /* 0x0000001fa5007819 */ /* 0x000fe200000006ff */
[----:B------:R-:W-:Y:S01]  /*1fb0*/  UIADD3 UR39, UR44, UR39, URZ ;  /* 0x000000272c277290 */ /* 0x000fe2000fffe03f */
[----:B------:R-:W1:Y:S01]  /*1fc0*/  LDC R7, c[0x0][0x288] ;  /* 0x0000a200ff077b82 */ /* 0x000e620000000800 */
[----:B------:R-:W-:Y:S01]  /*1fd0*/  UISETP.GE.U32.AND UP1, UPT, UR44, 0xb, UPT ;  /* 0x0000000b2c00788c */ /* 0x000fe2000bf26070 */
[----:B------:R-:W-:Y:S01]  /*1fe0*/  IMAD.SHL.U32 R8, R158, 0x2, RZ ;  /* 0x000000029e087824 */ /* 0x000fe200078e00ff */
[----:B------:R-:W-:Y:S02]  /*1ff0*/  UISETP.GT.U32.AND UP0, UPT, UR39, 0xa, UPT ;  /* 0x0000000a2700788c */ /* 0x000fe4000bf04070 */
[----:B------:R-:W-:Y:S02]  /*2000*/  UIMAD.WIDE.U32 UR4, UR39, -0x45d1745d, URZ ;  /* 0xba2e8ba3270478a5 */ /* 0x000fe4000f8e003f */
[----:B------:R-:W-:Y:S01]  /*2010*/  UISETP.LT.U32.AND UP0, UPT, UR44, 0xb, UP0 ;  /* 0x0000000b2c00788c */ /* 0x000fe20008701070 */
[----:B------:R-:W2:Y:S01]  /*2020*/  SYNCS.PHASECHK.TRANS64.TRYWAIT P0, [R161+UR42+0x10], R0 ;  /* 0x00001000a10075a7 */ /* 0x000ea2000800016a */
[----:B------:R-:W-:Y:S01]  /*2030*/  USHF.R.U32.HI UR4, URZ, 0x3, UR5 ;  /* 0x000000033f047899 */ /* 0x000fe20008011605 */
[----:B------:R-:W-:Y:S01]  /*2040*/  SHF.R.S32.HI R9, RZ, 0x1f, R8 ;  /* 0x0000001fff097819 */ /* 0x000fe20000011408 */
[----:B------:R-:W-:-:S02]  /*2050*/  USEL UR6, URZ, 0x1, !UP0 ;  /* 0x000000013f067887 */ /* 0x000fc4000c000000 */
[----:B------:R-:W-:Y:S02]  /*2060*/  UIMAD UR39, UR4, -0xb, UR39 ;  /* 0xfffffff5042778a4 */ /* 0x000fe4000f8e0227 */
[----:B------:R-:W-:-:S04]  /*2070*/  ULOP3.LUT UR38, UR38, UR6, URZ, 0x3c, !UPT ;  /* 0x0000000626267292 */ /* 0x000fc8000f8e3c3f */
[----:B------:R-:W-:Y:S01]  /*2080*/  @UP1 ULOP3.LUT UR38, UR38, 0x1, UR4, 0x78, !UPT ;  /* 0x0000000126261892 */ /* 0x000fe2000f8e7804 */
[----:B-12---:R-:W-:Y:S11]  /*2090*/  @!P0 BRA `(.L_x_36) ;  /* 0x0000007c00f08947 */ /* 0x006ff60003800000 */
.L_x_329:
[----:B-1----:R-:W-:Y:S01]  /*20a0*/  IMAD.SHL.U32 R0, R19, 0x40, RZ ;  /* 0x0000004013007824 */ /* 0x002fe200078e00ff */
[----:B------:R-:W-:Y:S01]  /*20b0*/  ULDC UR6, c[0x0][0x284] ;  /* 0x0000a10000067ab9 */ /* 0x000fe20000000800 */
[----:B------:R-:W-:Y:S01]  /*20c0*/  IMAD.SHL.U32 R22, R22, 0x100, RZ ;  /* 0x0000010016167824 */ /* 0x000fe200078e00ff */
[----:B------:R-:W-:Y:S01]  /*20d0*/  SHF.R.S32.HI R15, RZ, 0x1f, R2 ;  /* 0x0000001fff0f7819 */ /* 0x000fe20000011402 */
[----:B------:R-:W-:Y:S01]  /*20e0*/  ULDC.64 UR4, c[0x0][0x5d0] ;  /* 0x0001740000047ab9 */ /* 0x000fe20000000a00 */
[----:B------:R-:W-:Y:S01]  /*20f0*/  ISETP.GE.AND P0, PT, R0, UR6, PT ;  /* 0x0000000600007c0c */ /* 0x000fe2000bf06270 */
[----:B------:R-:W-:Y:S01]  /*2100*/  IMAD.WIDE.U32 R4, R2, UR4, R8 ;  /* 0x0000000402047c25 */ /* 0x000fe2000f8e0008 */
[----:B------:R-:W-:Y:S02]  /*2110*/  SHF.R.S32.HI R14, RZ, 0x1f, R22 ;  /* 0x0000001fff0e7819 */ /* 0x000fe40000011416 */
[C---:B------:R-:W-:Y:S01]  /*2120*/  ISETP.GE.OR P0, PT, R22.reuse, R7, P0 ;  /* 0x000000071600720c */ /* 0x040fe20000706670 */
[----:B------:R-:W-:Y:S01]  /*2130*/  IMAD R3, R15, UR4, RZ ;  /* 0x000000040f037c24 */ /* 0x000fe2000f8e02ff */
[----:B------:R-:W-:-:S03]  /*2140*/  IADD3 R4, P1, R22, R4, RZ ;  /* 0x0000000416047210 */ /* 0x000fc60007f3e0ff */
[----:B------:R-:W-:-:S05]  /*2150*/  IMAD R3, R2, UR5, R3 ;  /* 0x0000000502037c24 */ /* 0x000fca000f8e0203 */
[----:B------:R-:W-:-:S03]  /*2160*/  IADD3.X R5, R14, R5, R3, P1, !PT ;  /* 0x000000050e057210 */ /* 0x000fc60000ffe403 */
[----:B------:R-:W-:Y:S05]  /*2170*/  @P0 BRA `(.L_x_37) ;  /* 0x0000006000b40947 */ /* 0x000fea0003800000 */
[----:B------:R-:W1:Y:S01]  /*2180*/  LDC.64 R10, c[0x0][0x5c8] ;  /* 0x00017200ff0a7b82 */ /* 0x000e620000000a00 */
[----:B0-----:R-:W-:Y:S01]  /*2190*/  IMAD.WIDE R12, R19, 0x40, R156 ;  /* 0x00000040130c7825 */ /* 0x001fe200078e029c */
[----:B------:R-:W-:Y:S01]  /*21a0*/  ULDC.64 UR4, c[0x0][0x5c0] ;  /* 0x0001700000047ab9 */ /* 0x000fe20000000a00 */
[----:B------:R-:W-:Y:S02]  /*21b0*/  BSSY B0, `(.L_x_37) ;  /* 0x0000629000007945 */ /* 0x000fe40003800000 */
[----:B------:R-:W-:Y:S02]  /*21c0*/  IMAD.IADD R19, R163, 0x1, -R0 ;  /* 0x00000001a3137824 */ /* 0x000fe400078e0a00 */
[-C--:B-1----:R-:W-:Y:S02]  /*21d0*/  IMAD R3, R13, R10.reuse, RZ ;  /* 0x0000000a0d037224 */ /* 0x082fe400078e02ff */
[----:B------:R-:W-:-:S04]  /*21e0*/  IMAD.WIDE.U32 R4, R12, R10, R4 ;  /* 0x0000000a0c047225 */ /* 0x000fc800078e0004 */
[----:B------:R-:W-:Y:S01]  /*21f0*/  IMAD R3, R12, R11, R3 ;  /* 0x0000000b0c037224 */ /* 0x000fe200078e0203 */
[----:B------:R-:W-:-:S03]  /*2200*/  IADD3 R4, P0, R4, UR4, RZ ;  /* 0x0000000404047c10 */ /* 0x000fc6000ff1e0ff */
[----:B------:R-:W-:Y:S01]  /*2210*/  IMAD.IADD R3, R5, 0x1, R3 ;  /* 0x0000000105037824 */ /* 0x000fe200078e0203 */
[----:B------:R-:W-:-:S04]  /*2220*/  LEA R6, P1, R10, R4, 0x3 ;  /* 0x000000040a067211 */ /* 0x000fc800078218ff */
[----:B------:R-:W-:Y:S01]  /*2230*/  IADD3.X R5, R3, UR5, RZ, P0, !PT ;  /* 0x0000000503057c10 */ /* 0x000fe200087fe4ff */
[----:B------:R-:W-:Y:S01]  /*2240*/  IMAD R3, R158, -0x2, R7 ;  /* 0xfffffffe9e037824 */ /* 0x000fe200078e0207 */
[----:B-----5:R-:W-:Y:S02]  /*2250*/  ISETP.NE.AND P0, PT, R152, RZ, PT ;  /* 0x000000ff9800720c */ /* 0x020fe40003f05270 */
[----:B------:R-:W-:Y:S01]  /*2260*/  LEA.HI.X R7, R10, R5, R11, 0x3, P1 ;  /* 0x000000050a077211 */ /* 0x000fe200008f1c0b */
[----:B------:R-:W-:-:S10]  /*2270*/  IMAD.IADD R0, R3, 0x1, -R22 ;  /* 0x0000000103007824 */ /* 0x000fd400078e0a16 */
[----:B------:R-:W-:Y:S05]  /*2280*/  @!P0 BRA `(.L_x_38) ;  /* 0x0000004800648947 */ /* 0x000fea0003800000 */
[----:B------:R-:W0:Y:S01]  /*2290*/  LDC.64 R20, c[0x0][0x5b0] ;  /* 0x00016c00ff147b82 */ /* 0x000e220000000a00 */
[----:B------:R-:W-:Y:S01]  /*22a0*/  ULDC.64 UR4, c[0x0][0x5b8] ;  /* 0x00016e0000047ab9 */ /* 0x000fe20000000a00 */
[----:B------:R-:W-:Y:S01]  /*22b0*/  ISETP.GE.AND P1, PT, R19, 0x1, PT ;  /* 0x000000011300780c */ /* 0x000fe20003f26270 */
[----:B------:R-:W-:Y:S01]  /*22c0*/  IMAD.WIDE.U32 R8, R2, UR4, R8 ;  /* 0x0000000402087c25 */ /* 0x000fe2000f8e0008 */
[----:B------:R-:W-:Y:S02]  /*22d0*/  BSSY B1, `(.L_x_39) ;  /* 0x0000010000017945 */ /* 0x000fe40003800000 */
[----:B------:R-:W-:Y:S01]  /*22e0*/  ISETP.LT.OR P2, PT, R0, 0x1, !P1 ;  /* 0x000000010000780c */ /* 0x000fe20004f41670 */
[----:B------:R-:W-:Y:S01]  /*22f0*/  IMAD R3, R15, UR4, RZ ;  /* 0x000000040f037c24 */ /* 0x000fe2000f8e02ff */
[----:B------:R-:W1:Y:S01]  /*2300*/  LDC.64 R166, c[0x0][0x5a8] ;  /* 0x00016a00ffa67b82 */ /* 0x000e620000000a00 */
[----:B------:R-:W-:Y:S02]  /*2310*/  IADD3 R8, P0, R22, R8, RZ ;  /* 0x0000000816087210 */ /* 0x000fe40007f1e0ff */
[----:B------:R-:W-:-:S05]  /*2320*/  IMAD R3, R2, UR5, R3 ;  /* 0x0000000502037c24 */ /* 0x000fca000f8e0203 */
[----:B------:R-:W-:Y:S01]  /*2330*/  IADD3.X R9, R14, R9, R3, P0, !PT ;  /* 0x000000090e097210 */ /* 0x000fe200007fe403 */
[-C--:B0-----:R-:W-:Y:S01]  /*2340*/  IMAD R10, R13, R20.reuse, RZ ;  /* 0x000000140d0a7224 */ /* 0x081fe200078e02ff */
[----:B------:R-:W-:Y:S01]  /*2350*/  SHF.L.U64.HI R11, R20, 0x3, R21 ;  /* 0x00000003140b7819 */ /* 0x000fe20000010215 */
[----:B------:R-:W-:-:S04]  /*2360*/  IMAD.WIDE.U32 R2, R12, R20, R8 ;  /* 0x000000140c027225 */ /* 0x000fc800078e0008 */
[----:B------:R-:W-:Y:S01]  /*2370*/  IMAD R15, R12, R21, R10 ;  /* 0x000000150c0f7224 */ /* 0x000fe200078e020a */
[----:B-1----:R-:W-:Y:S01]  /*2380*/  IADD3 R2, P0, R2, R166, RZ ;  /* 0x000000a602027210 */ /* 0x002fe20007f1e0ff */
[----:B------:R-:W-:-:S03]  /*2390*/  IMAD.SHL.U32 R10, R20, 0x8, RZ ;  /* 0x00000008140a7824 */ /* 0x000fc600078e00ff */
[----:B------:R-:W-:Y:S01]  /*23a0*/  IADD3.X R3, R167, R3, R15, P0, !PT ;  /* 0x00000003a7037210 */ /* 0x000fe200007fe40f */
[----:B------:R-:W-:Y:S08]  /*23b0*/  @P2 BRA `(.L_x_40) ;  /* 0x0000000000042947 */ /* 0x000ff00003800000 */
[----:B------:R0:W5:Y:S02]  /*23c0*/  LDG.E.U8 R164, desc[UR36][R2.64] ;  /* 0x0000002402a47981 */ /* 0x000164000c1e1100 */
.L_x_40:
[----:B------:R-:W-:Y:S05]  /*23d0*/  BSYNC B1 ;  /* 0x0000000000017941 */ /* 0x000fea0003800000 */
.L_x_39:
[----:B-----5:R-:W-:Y:S01]  /*23e0*/  LOP3.LUT R13, R164, 0xffff, RZ, 0xc0, !PT ;  /* 0x0000ffffa40d7812 */ /* 0x020fe200078ec0ff */
[----:B------:R-:W-:Y:S01]  /*23f0*/  IMAD.WIDE.U32 R10, R12, R20, R10 ;  /* 0x000000140c0a7225 */ /* 0x000fe200078e000a */
[----:B------:R-:W-:Y:S01]  /*2400*/  ISETP.GE.AND P0, PT, R19, 0x9, PT ;  /* 0x000000091300780c */ /* 0x000fe20003f06270 */
[----:B------:R-:W-:Y:S01]  /*2410*/  BSSY B1, `(.L_x_41) ;  /* 0x000000f000017945 */ /* 0x000fe20003800000 */
[----:B------:R-:W-:Y:S01]  /*2420*/  PRMT R13, R13, 0x8880, RZ ;  /* 0x000088800d0d7816 */ /* 0x000fe200000000ff */
[----:B------:R-:W-:Y:S01]  /*2430*/  IMAD.IADD R12, R15, 0x1, R11 ;  /* 0x000000010f0c7824 */ /* 0x000fe200078e020b */
[----:B------:R-:W-:-:S03]  /*2440*/  IADD3 R8, P3, P4, R8, R166, R10 ;  /* 0x000000a608087210 */ /* 0x000fc60007c7e00a */
[----:B------:R-:W-:Y:S01]  /*2450*/  IMAD.MOV.U32 R11, RZ, RZ, R13 ;  /* 0x000000ffff0b7224 */ /* 0x000fe200078e000d */
[----:B------:R-:W-:Y:S02]  /*2460*/  IADD3.X R9, R9, R167, R12, P3, P4 ;  /* 0x000000a709097210 */ /* 0x000fe40001fe840c */
[C---:B------:R-:W-:Y:S01]  /*2470*/  ISETP.LT.OR P3, PT, R0.reuse, 0x2, !P1 ;  /* 0x000000020000780c */ /* 0x040fe20004f61670 */
[----:B------:R-:W-:Y:S01]  /*2480*/  IMAD R10, R11, R152, RZ ;  /* 0x000000980b0a7224 */ /* 0x000fe200078e02ff */
[----:B------:R-:W-:-:S03]  /*2490*/  ISETP.LT.OR P4, PT, R0, 0x1, !P0 ;  /* 0x000000010000780c */ /* 0x000fc60004781670 */
[----:B------:R-:W-:-:S05]  /*24a0*/  @!P2 IMAD R11, R24, R153, R10 ;  /* 0x00000099180ba224 */ /* 0x000fca00078e020a */
[----:B------:R1:W-:Y:S03]  /*24b0*/  @!P2 STG.E.U8 desc[UR36][R4.64], R11 ;  /* 0x0000000b0400a986 */ /* 0x0003e6000c101124 */
[----:B------:R-:W-:Y:S05]  /*24c0*/  @P3 BRA `(.L_x_42) ;  /* 0x00000000000c3947 */ /* 0x000fea0003800000 */
[----:B------:R-:W1:Y:S02]  /*24d0*/  LDG.E.U8 R164, desc[UR36][R2.64+0x1] ;  /* 0x0000012402a47981 */ /* 0x000e64000c1e1100 */
[----:B-1----:R-:W-:-:S05]  /*24e0*/  PRMT R11, R164, 0x8880, RZ ;  /* 0x00008880a40b7816 */ /* 0x002fca00000000ff */
[----:B------:R-:W-:-:S07]  /*24f0*/  IMAD R10, R11, R152, RZ ;  /* 0x000000980b0a7224 */ /* 0x000fce00078e02ff */
.L_x_42:
[----:B------:R-:W-:Y:S05]  /*2500*/  BSYNC B1 ;  /* 0x0000000000017941 */ /* 0x000fea0003800000 */
.L_x_41:
[----:B------:R-:W-:Y:S01]  /*2510*/  @!P3 IMAD R25, R25, R153, R10 ;  /* 0x000000991919b224 */ /* 0x000fe200078e020a */
[----:B------:R-:W-:Y:S04]  /*2520*/  BSSY B1, `(.L_x_43) ;  /* 0x0000006000017945 */ /* 0x000fe80003800000 */
[----:B------:R2:W-:Y:S01]  /*2530*/  @!P3 STG.E.U8 desc[UR36][R4.64+0x1], R25 ;  /* 0x000001190400b986 */ /* 0x0005e2000c101124 */
[----:B------:R-:W-:Y:S05]  /*2540*/  @P4 BRA `(.L_x_44) ;  /* 0x00000000000c4947 */ /* 0x000fea0003800000 */
[----:B------:R-:W1:Y:S02]  /*2550*/  LDG.E.U8 R164, desc[UR36][R8.64] ;  /* 0x0000002408a47981 */ /* 0x000e64000c1e1100 */
[----:B-1----:R-:W-:-:S05]  /*2560*/  PRMT R11, R164, 0x8880, RZ ;  /* 0x00008880a40b7816 */ /* 0x002fca00000000ff */
[----:B------:R-:W-:-:S07]  /*2570*/  IMAD R10, R11, R152, RZ ;  /* 0x000000980b0a7224 */ /* 0x000fce00078e02ff */
.L_x_44:
[----:B------:R-:W-:Y:S05]  /*2580*/  BSYNC B1 ;  /* 0x0000000000017941 */ /* 0x000fea0003800000 */
.L_x_43:
[----:B------:R-:W-:Y:S01]  /*2590*/  ISETP.LT.OR P2, PT, R0, 0x2, !P0 ;  /* 0x000000020000780c */ /* 0x000fe20004741670 */
[----:B-1----:R-:W-:Y:S01]  /*25a0*/  @!P4 IMAD R11, R26, R153, R10 ;  /* 0x000000991a0bc224 */ /* 0x002fe200078e020a */
[----:B------:R-:W-:Y:S01]  /*25b0*/  BSSY B1, `(.L_x_45) ;  /* 0x0000008000017945 */ /* 0x000fe20003800000 */
[----:B------:R-:W-:-:S03]  /*25c0*/  ISETP.LT.OR P3, PT, R0, 0x9, !P1 ;  /* 0x000000090000780c */ /* 0x000fc60004f61670 */
[----:B------:R1:W-:Y:S01]  /*25d0*/  @!P4 STG.E.U8 desc[UR36][R6.64], R11 ;  /* 0x0000000b0600c986 */ /* 0x0003e2000c101124 */
[----:B------:R-:W-:-:S06]  /*25e0*/  ISETP.LT.OR P4, PT, R0, 0xa, !P1 ;  /* 0x0000000a0000780c */ /* 0x000fcc0004f81670 */
[----:B------:R-:W-:Y:S07]  /*25f0*/  @P2 BRA `(.L_x_46) ;  /* 0x00000000000c2947 */ /* 0x000fee0003800000 */
[----:B------:R-:W1:Y:S02]  /*2600*/  LDG.E.U8 R164, desc[UR36][R8.64+0x1] ;  /* 0x0000012408a47981 */ /* 0x000e64000c1e1100 */
[----:B-1----:R-:W-:-:S05]  /*2610*/  PRMT R11, R164, 0x8880, RZ ;  /* 0x00008880a40b7816 */ /* 0x002fca00000000ff */
[----:B------:R-:W-:-:S07]  /*2620*/  IMAD R10, R11, R152, RZ ;  /* 0x000000980b0a7224 */ /* 0x000fce00078e02ff */
.L_x_46:
[----:B------:R-:W-:Y:S05]  /*2630*/  BSYNC B1 ;  /* 0x0000000000017941 */ /* 0x000fea0003800000 */
.L_x_45:
[----:B------:R-:W-:Y:S01]  /*2640*/  @!P2 IMAD R27, R27, R153, R10 ;  /* 0x000000991b1ba224 */ /* 0x000fe200078e020a */
[----:B------:R-:W-:Y:S04]  /*2650*/  BSSY B1, `(.L_x_47) ;  /* 0x0000006000017945 */ /* 0x000fe80003800000 */
[----:B------:R3:W-:Y:S01]  /*2660*/  @!P2 STG.E.U8 desc[UR36][R6.64+0x1], R27 ;  /* 0x0000011b0600a986 */ /* 0x0007e2000c101124 */
[----:B------:R-:W-:Y:S05]  /*2670*/  @P3 BRA `(.L_x_48) ;  /* 0x00000000000c3947 */ /* 0x000fea0003800000 */
[----:B------:R-:W1:Y:S02]  /*2680*/  LDG.E.U8 R164, desc[UR36][R2.64+0x8] ;  /* 0x0000082402a47981 */ /* 0x000e64000c1e1100 */
[----:B-1----:R-:W-:-:S05]  /*2690*/  PRMT R11, R164, 0x8880, RZ ;  /* 0x00008880a40b7816 */ /* 0x002fca00000000ff */
[----:B------:R-:W-:-:S07]  /*26a0*/  IMAD R10, R11, R152, RZ ;  /* 0x000000980b0a7224 */ /* 0x000fce00078e02ff */
.L_x_48:
[----:B------:R-:W-:Y:S05]  /*26b0*/  BSYNC B1 ;  /* 0x0000000000017941 */ /* 0x000fea0003800000 */
.L_x_47:
[----:B-1----:R-:W-:Y:S01]  /*26c0*/  @!P3 IMAD R11, R28, R153, R10 ;  /* 0x000000991c0bb224 */ /* 0x002fe200078e020a */
[----:B------:R-:W-:Y:S04]  /*26d0*/  BSSY B1, `(.L_x_49) ;  /* 0x0000006000017945 */ /* 0x000fe80003800000 */
[----:B------:R1:W-:Y:S01]  /*26e0*/  @!P3 STG.E.U8 desc[UR36][R4.64+0x8], R11 ;  /* 0x0000080b0400b986 */ /* 0x0003e2000c101124 */
[----:B------:R-:W-:Y:S05]  /*26f0*/  @P4 BRA `(.L_x_50) ;  /* 0x00000000000c4947 */ /* 0x000fea0003800000 */
[----:B------:R-:W1:Y:S02]  /*2700*/  LDG.E.U8 R164, desc[UR36][R2.64+0x9] ;  /* 0x0000092402a47981 */ /* 0x000e64000c1e1100 */
[----:B-1----:R-:W-:-:S05]  /*2710*/  PRMT R11, R164, 0x8880, RZ ;  /* 0x00008880a40b7816 */ /* 0x002fca00000000ff */
[----:B------:R-:W-:-:S07]  /*2720*/  IMAD R10, R11, R152, RZ ;  /* 0x000000980b0a7224 */ /* 0x000fce00078e02ff */
.L_x_50:
[----:B------:R-:W-:Y:S05]  /*2730*/  BSYNC B1 ;  /* 0x0000000000017941 */ /* 0x000fea0003800000 */
.L_x_49:
[C---:B------:R-:W-:Y:S01]  /*2740*/  ISETP.LT.OR P2, PT, R0.reuse, 0x9, !P0 ;  /* 0x000000090000780c */ /* 0x040fe20004741670 */
[----:B------:R-:W-:Y:S01]  /*2750*/  @!P4 IMAD R29, R29, R153, R10 ;  /* 0x000000991d1dc224 */ /* 0x000fe200078e020a */
        /* <DEDUP_REMOVED lines=8> */
.L_x_52:
[----:B------:R-:W-:Y:S05]  /*27e0*/  BSYNC B1 ;  /* 0x0000000000017941 */ /* 0x000fea0003800000 */
.L_x_51:
[----:B-1----:R-:W-:Y:S01]  /*27f0*/  @!P2 IMAD R11, R30, R153, R10 ;  /* 0x000000991e0ba224 */ /* 0x002fe200078e020a */
[----:B------:R-:W-:Y:S04]  /*2800*/  BSSY B1, `(.L_x_53) ;  /* 0x0000006000017945 */ /* 0x000fe80003800000 */
[----:B------:R1:W-:Y:S01]  /*2810*/  @!P2 STG.E.U8 desc[UR36][R6.64+0x8], R11 ;  /* 0x0000080b0600a986 */ /* 0x0003e2000c101124 */
[----:B------:R-:W-:Y:S05]  /*2820*/  @P3 BRA `(.L_x_54) ;  /* 0x00000000000c3947 */ /* 0x000fea0003800000 */
[----:B------:R-:W1:Y:S02]  /*2830*/  LDG.E.U8 R164, desc[UR36][R8.64+0x9] ;  /* 0x0000092408a47981 */ /* 0x000e64000c1e1100 */
[----:B-1----:R-:W-:-:S05]  /*2840*/  PRMT R11, R164, 0x8880, RZ ;  /* 0x00008880a40b7816 */ /* 0x002fca00000000ff */
[----:B------:R-:W-:-:S07]  /*2850*/  IMAD R10, R11, R152, RZ ;  /* 0x000000980b0a7224 */ /* 0x000fce00078e02ff */
.L_x_54:
[----:B------:R-:W-:Y:S05]  /*2860*/  BSYNC B1 ;  /* 0x0000000000017941 */ /* 0x000fea0003800000 */
.L_x_53:
[----:B------:R-:W-:Y:S01]  /*2870*/  @!P3 IMAD R31, R31, R153, R10 ;  /* 0x000000991f1fb224 */ /* 0x000fe200078e020a */
[----:B------:R-:W-:Y:S04]  /*2880*/  BSSY B1, `(.L_x_55) ;  /* 0x0000006000017945 */ /* 0x000fe80003800000 */
[----:B------:R0:W-:Y:S01]  /*2890*/  @!P3 STG.E.U8 desc[UR36][R6.64+0x9], R31 ;  /* 0x0000091f0600b986 */ /* 0x0001e2000c101124 */
[----:B------:R-:W-:Y:S05]  /*28a0*/  @P4 BRA `(.L_x_56) ;  /* 0x00000000000c4947 */ /* 0x000fea0003800000 */
[----:B------:R-:W1:Y:S02]  /*28b0*/  LDG.E.U8 R164, desc[UR36][R2.64+0x10] ;  /* 0x0000102402a47981 */ /* 0x000e64000c1e1100 */
[----:B-1----:R-:W-:-:S05]  /*28c0*/  PRMT R11, R164, 0x8880, RZ ;  /* 0x00008880a40b7816 */ /* 0x002fca00000000ff */
[----:B------:R-:W-:-:S07]  /*28d0*/  IMAD R10, R11, R152, RZ ;  /* 0x000000980b0a7224 */ /* 0x000fce00078e02ff */
.L_x_56:
[----:B------:R-:W-:Y:S05]  /*28e0*/  BSYNC B1 ;  /* 0x0000000000017941 */ /* 0x000fea0003800000 */
.L_x_55:
        /* <DEDUP_REMOVED lines=10> */
.L_x_58:
[----:B------:R-:W-:Y:S05]  /*2990*/  BSYNC B1 ;  /* 0x0000000000017941 */ /* 0x000fea0003800000 */
.L_x_57:
[----:B------:R-:W-:Y:S01]  /*29a0*/  @!P2 IMAD R33, R33, R153, R10 ;  /* 0x000000992121a224 */ /* 0x000fe200078e020a */
[----:B------:R-:W-:Y:S04]  /*29b0*/  BSSY B1, `(.L_x_59) ;  /* 0x0000006000017945 */ /* 0x000fe80003800000 */
[----:B------:R0:W-:Y:S01]  /*29c0*/  @!P2 STG.E.U8 desc[UR36][R4.64+0x11], R33 ;  /* 0x000011210400a986 */ /* 0x0001e2000c101124 */
[----:B------:R-:W-:Y:S05]  /*29d0*/  @P3 BRA `(.L_x_60) ;  /* 0x00000000000c3947 */ /* 0x000fea0003800000 */
[----:B------:R-:W1:Y:S02]  /*29e0*/  LDG.E.U8 R164, desc[UR36][R8.64+0x10] ;  /* 0x0000102408a47981 */ /* 0x000e64000c1e1100 */
[----:B-1----:R-:W-:-:S05]  /*29f0*/  PRMT R11, R164, 0x8880, RZ ;  /* 0x00008880a40b7816 */ /* 0x002fca00000000ff */
[----:B------:R-:W-:-:S07]  /*2a00*/  IMAD R10, R11, R152, RZ ;  /* 0x000000980b0a7224 */ /* 0x000fce00078e02ff */
.L_x_60:
[----:B------:R-:W-:Y:S05]  /*2a10*/  BSYNC B1 ;  /* 0x0000000000017941 */ /* 0x000fea0003800000 */
.L_x_59:
[----:B-1----:R-:W-:Y:S01]  /*2a20*/  @!P3 IMAD R11, R34, R153, R10 ;  /* 0x00000099220bb224 */ /* 0x002fe200078e020a */
[----:B------:R-:W-:Y:S04]  /*2a30*/  BSSY B1, `(.L_x_61) ;  /* 0x0000006000017945 */ /* 0x000fe80003800000 */
[----:B------:R1:W-:Y:S01]  /*2a40*/  @!P3 STG.E.U8 desc[UR36][R6.64+0x10], R11 ;  /* 0x0000100b0600b986 */ /* 0x0003e2000c101124 */
[----:B------:R-:W-:Y:S05]  /*2a50*/  @P4 BRA `(.L_x_62) ;  /* 0x00000000000c4947 */ /* 0x000fea0003800000 */
[----:B------:R-:W1:Y:S02]  /*2a60*/  LDG.E.U8 R164, desc[UR36][R8.64+0x11] ;  /* 0x0000112408a47981 */ /* 0x000e64000c1e1100 */
[----:B-1----:R-:W-:-:S05]  /*2a70*/  PRMT R11, R164, 0x8880, RZ ;  /* 0x00008880a40b7816 */ /* 0x002fca00000000ff */
[----:B------:R-:W-:-:S07]  /*2a80*/  IMAD R10, R11, R152, RZ ;  /* 0x000000980b0a7224 */ /* 0x000fce00078e02ff */
.L_x_62:
[----:B------:R-:W-:Y:S05]  /*2a90*/  BSYNC B1 ;  /* 0x0000000000017941 */ /* 0x000fea0003800000 */
.L_x_61:
        /* <DEDUP_REMOVED lines=10> */
.L_x_64:
[----:B------:R-:W-:Y:S05]  /*2b40*/  BSYNC B1 ;  /* 0x0000000000017941 */ /* 0x000fea0003800000 */
.L_x_63:
[----:B-1----:R-:W-:Y:S01]  /*2b50*/  @!P2 IMAD R11, R36, R153, R10 ;  /* 0x00000099240ba224 */ /* 0x002fe200078e020a */
[----:B------:R-:W-:Y:S04]  /*2b60*/  BSSY B1, `(.L_x_65) ;  /* 0x0000006000017945 */ /* 0x000fe80003800000 */
[----:B------:R1:W-:Y:S01]  /*2b70*/  @!P2 STG.E.U8 desc[UR36][R4.64+0x18], R11 ;  /* 0x0000180b0400a986 */ /* 0x0003e2000c101124 */
[----:B------:R-:W-:Y:S05]  /*2b80*/  @P3 BRA `(.L_x_66) ;  /* 0x00000000000c3947 */ /* 0x000fea0003800000 */
[----:B------:R-:W1:Y:S02]  /*2b90*/  LDG.E.U8 R164, desc[UR36][R2.64+0x19] ;  /* 0x0000192402a47981 */ /* 0x000e64000c1e1100 */
[----:B-1----:R-:W-:-:S05]  /*2ba0*/  PRMT R11, R164, 0x8880, RZ ;  /* 0x00008880a40b7816 */ /* 0x002fca00000000ff */
[----:B------:R-:W-:-:S07]  /*2bb0*/  IMAD R10, R11, R152, RZ ;  /* 0x000000980b0a7224 */ /* 0x000fce00078e02ff */
.L_x_66:
[----:B------:R-:W-:Y:S05]  /*2bc0*/  BSYNC B1 ;  /* 0x0000000000017941 */ /* 0x000fea0003800000 */
.L_x_65:
[----:B------:R-:W-:Y:S01]  /*2bd0*/  @!P3 IMAD R37, R37, R153, R10 ;  /* 0x000000992525b224 */ /* 0x000fe200078e020a */
[----:B------:R-:W-:Y:S04]  /*2be0*/  BSSY B1, `(.L_x_67) ;  /* 0x0000006000017945 */ /* 0x000fe80003800000 */
[----:B------:R0:W-:Y:S01]  /*2bf0*/  @!P3 STG.E.U8 desc[UR36][R4.64+0x19], R37 ;  /* 0x000019250400b986 */ /* 0x0001e2000c101124 */
[----:B------:R-:W-:Y:S05]  /*2c00*/  @P4 BRA `(.L_x_68) ;  /* 0x00000000000c4947 */ /* 0x000fea0003800000 */
[----:B------:R-:W1:Y:S02]  /*2c10*/  LDG.E.U8 R164, desc[UR36][R8.64+0x18] ;  /* 0x0000182408a47981 */ /* 0x000e64000c1e1100 */
[----:B-1----:R-:W-:-:S05]  /*2c20*/  PRMT R11, R164, 0x8880, RZ ;  /* 0x00008880a40b7816 */ /* 0x002fca00000000ff */
[----:B------:R-:W-:-:S07]  /*2c30*/  IMAD R10, R11, R152, RZ ;  /* 0x000000980b0a7224 */ /* 0x000fce00078e02ff */
.L_x_68:
[----:B------:R-:W-:Y:S05]  /*2c40*/  BSYNC B1 ;  /* 0x0000000000017941 */ /* 0x000fea0003800000 */
.L_x_67:
        /* <DEDUP_REMOVED lines=10> */
.L_x_70:
[----:B------:R-:W-:Y:S05]  /*2cf0*/  BSYNC B1 ;  /* 0x0000000000017941 */ /* 0x000fea0003800000 */
.L_x_69:
[----:B------:R-:W-:Y:S01]  /*2d00*/  @!P2 IMAD R39, R39, R153, R10 ;  /* 0x000000992727a224 */ /* 0x000fe200078e020a */
[----:B------:R-:W-:Y:S04]  /*2d10*/  BSSY B1, `(.L_x_71) ;  /* 0x0000006000017945 */ /* 0x000fe80003800000 */
[----:B------:R0:W-:Y:S01]  /*2d20*/  @!P2 STG.E.U8 desc[UR36][R6.64+0x19], R39 ;  /* 0x000019270600a986 */ /* 0x0001e2000c101124 */
[----:B------:R-:W-:Y:S05]  /*2d30*/  @P3 BRA `(.L_x_72) ;  /* 0x00000000000c3947 */ /* 0x000fea0003800000 */
[----:B------:R-:W1:Y:S02]  /*2d40*/  LDG.E.U8 R164, desc[UR36][R2.64+0x20] ;  /* 0x0000202402a47981 */ /* 0x000e64000c1e1100 */
[----:B-1----:R-:W-:-:S05]  /*2d50*/  PRMT R11, R164, 0x8880, RZ ;  /* 0x00008880a40b7816 */ /* 0x002fca00000000ff */
[----:B------:R-:W-:-:S07]  /*2d60*/  IMAD R10, R11, R152, RZ ;  /* 0x000000980b0a7224 */ /* 0x000fce00078e02ff */
.L_x_72:
[----:B------:R-:W-:Y:S05]  /*2d70*/  BSYNC B1 ;  /* 0x0000000000017941 */ /* 0x000fea0003800000 */
.L_x_71:
[----:B-1----:R-:W-:Y:S01]  /*2d80*/  @!P3 IMAD R11, R40, R153, R10 ;  /* 0x00000099280bb224 */ /* 0x002fe200078e020a */
[----:B------:R-:W-:Y:S04]  /*2d90*/  BSSY B1, `(.L_x_73) ;  /* 0x0000006000017945 */ /* 0x000fe80003800000 */
[----:B------:R1:W-:Y:S01]  /*2da0*/  @!P3 STG.E.U8 desc[UR36][R4.64+0x20], R11 ;  /* 0x0000200b0400b986 */ /* 0x0003e2000c101124 */
[----:B------:R-:W-:Y:S05]  /*2db0*/  @P4 BRA `(.L_x_74) ;  /* 0x00000000000c4947 */ /* 0x000fea0003800000 */
[----:B------:R-:W1:Y:S02]  /*2dc0*/  LDG.E.U8 R164, desc[UR36][R2.64+0x21] ;  /* 0x0000212402a47981 */ /* 0x000e64000c1e1100 */
[----:B-1----:R-:W-:-:S05]  /*2dd0*/  PRMT R11, R164, 0x8880, RZ ;  /* 0x00008880a40b7816 */ /* 0x002fca00000000ff */
[----:B------:R-:W-:-:S07]  /*2de0*/  IMAD R10, R11, R152, RZ ;  /* 0x000000980b0a7224 */ /* 0x000fce00078e02ff */
.L_x_74:
[----:B------:R-:W-:Y:S05]  /*2df0*/  BSYNC B1 ;  /* 0x0000000000017941 */ /* 0x000fea0003800000 */
.L_x_73:
        /* <DEDUP_REMOVED lines=10> */
.L_x_76:
[----:B------:R-:W-:Y:S05]  /*2ea0*/  BSYNC B1 ;  /* 0x0000000000017941 */ /* 0x000fea0003800000 */
.L_x_75:
[----:B-1----:R-:W-:Y:S01]  /*2eb0*/  @!P2 IMAD R11, R42, R153, R10 ;  /* 0x000000992a0ba224 */ /* 0x002fe200078e020a */
[----:B------:R-:W-:Y:S04]  /*2ec0*/  BSSY B1, `(.L_x_77) ;  /* 0x0000006000017945 */ /* 0x000fe80003800000 */
[----:B------:R1:W-:Y:S01]  /*2ed0*/  @!P2 STG.E.U8 desc[UR36][R6.64+0x20], R11 ;  /* 0x0000200b0600a986 */ /* 0x0003e2000c101124 */
[----:B------:R-:W-:Y:S05]  /*2ee0*/  @P3 BRA `(.L_x_78) ;  /* 0x00000000000c3947 */ /* 0x000fea0003800000 */
[----:B------:R-:W1:Y:S02]  /*2ef0*/  LDG.E.U8 R164, desc[UR36][R8.64+0x21] ;  /* 0x0000212408a47981 */ /* 0x000e64000c1e1100 */
[----:B-1----:R-:W-:-:S05]  /*2f00*/  PRMT R11, R164, 0x8880, RZ ;  /* 0x00008880a40b7816 */ /* 0x002fca00000000ff */
[----:B------:R-:W-:-:S07]  /*2f10*/  IMAD R10, R11, R152, RZ ;  /* 0x000000980b0a7224 */ /* 0x000fce00078e02ff */
.L_x_78:
[----:B------:R-:W-:Y:S05]  /*2f20*/  BSYNC B1 ;  /* 0x0000000000017941 */ /* 0x000fea0003800000 */
.L_x_77:
[----:B------:R-:W-:Y:S01]  /*2f30*/  @!P3 IMAD R43, R43, R153, R10 ;  /* 0x000000992b2bb224 */ /* 0x000fe200078e020a */
[----:B------:R-:W-:Y:S04]  /*2f40*/  BSSY B1, `(.L_x_79) ;  /* 0x0000006000017945 */ /* 0x000fe80003800000 */
[----:B------:R0:W-:Y:S01]  /*2f50*/  @!P3 STG.E.U8 desc[UR36][R6.64+0x21], R43 ;  /* 0x0000212b0600b986 */ /* 0x0001e2000c101124 */
[----:B------:R-:W-:Y:S05]  /*2f60*/  @P4 BRA `(.L_x_80) ;  /* 0x00000000000c4947 */ /* 0x000fea0003800000 */
[----:B------:R-:W1:Y:S02]  /*2f70*/  LDG.E.U8 R164, desc[UR36][R2.64+0x28] ;  /* 0x0000282402a47981 */ /* 0x000e64000c1e1100 */
[----:B-1----:R-:W-:-:S05]  /*2f80*/  PRMT R11, R164, 0x8880, RZ ;  /* 0x00008880a40b7816 */ /* 0x002fca00000000ff */
[----:B------:R-:W-:-:S07]  /*2f90*/  IMAD R10, R11, R152, RZ ;  /* 0x000000980b0a7224 */ /* 0x000fce00078e02ff */
.L_x_80:
[----:B------:R-:W-:Y:S05]  /*2fa0*/  BSYNC B1 ;  /* 0x0000000000017941 */ /* 0x000fea0003800000 */
.L_x_79:
        /* <DEDUP_REMOVED lines=10> */
.L_x_82:
[----:B------:R-:W-:Y:S05]  /*3050*/  BSYNC B1 ;  /* 0x0000000000017941 */ /* 0x000fea0003800000 */
.L_x_81:
[----:B------:R-:W-:Y:S01]  /*3060*/  @!P2 IMAD R45, R45, R153, R10 ;  /* 0x000000992d2da224 */ /* 0x000fe200078e020a */
[----:B------:R-:W-:Y:S04]  /*3070*/  BSSY B1, `(.L_x_83) ;  /* 0x0000006000017945 */ /* 0x000fe80003800000 */
[----:B------:R0:W-:Y:S01]  /*3080*/  @!P2 STG.E.U8 desc[UR36][R4.64+0x29], R45 ;  /* 0x0000292d0400a986 */ /* 0x0001e2000c101124 */
[----:B------:R-:W-:Y:S05]  /*3090*/  @P3 BRA `(.L_x_84) ;  /* 0x00000000000c3947 */ /* 0x000fea0003800000 */
[----:B------:R-:W1:Y:S02]  /*30a0*/  LDG.E.U8 R164, desc[UR36][R8.64+0x28] ;  /* 0x0000282408a47981 */ /* 0x000e64000c1e1100 */
[----:B-1----:R-:W-:-:S05]  /*30b0*/  PRMT R11, R164, 0x8880, RZ ;  /* 0x00008880a40b7816 */ /* 0x002fca00000000ff */
[----:B------:R-:W-:-:S07]  /*30c0*/  IMAD R10, R11, R152, RZ ;  /* 0x000000980b0a7224 */ /* 0x000fce00078e02ff */
.L_x_84:
[----:B------:R-:W-:Y:S05]  /*30d0*/  BSYNC B1 ;  /* 0x0000000000017941 */ /* 0x000fea0003800000 */
.L_x_83:
[----:B-1----:R-:W-:Y:S01]  /*30e0*/  @!P3 IMAD R11, R46, R153, R10 ;  /* 0x000000992e0bb224 */ /* 0x002fe200078e020a */
[----:B------:R-:W-:Y:S04]  /*30f0*/  BSSY B1, `(.L_x_85) ;  /* 0x0000006000017945 */ /* 0x000fe80003800000 */
[----:B------:R1:W-:Y:S01]  /*3100*/  @!P3 STG.E.U8 desc[UR36][R6.64+0x28], R11 ;  /* 0x0000280b0600b986 */ /* 0x0003e2000c101124 */
[----:B------:R-:W-:Y:S05]  /*3110*/  @P4 BRA `(.L_x_86) ;  /* 0x00000000000c4947 */ /* 0x000fea0003800000 */
[----:B------:R-:W1:Y:S02]  /*3120*/  LDG.E.U8 R164, desc[UR36][R8.64+0x29] ;  /* 0x0000292408a47981 */ /* 0x000e64000c1e1100 */
[----:B-1----:R-:W-:-:S05]  /*3130*/  PRMT R11, R164, 0x8880, RZ ;  /* 0x00008880a40b7816 */ /* 0x002fca00000000ff */
[----:B------:R-:W-:-:S07]  /*3140*/  IMAD R10, R11, R152, RZ ;  /* 0x000000980b0a7224 */ /* 0x000fce00078e02ff */
.L_x_86:
[----:B------:R-:W-:Y:S05]  /*3150*/  BSYNC B1 ;  /* 0x0000000000017941 */ /* 0x000fea0003800000 */
.L_x_85:
        /* <DEDUP_REMOVED lines=10> */
.L_x_88:
[----:B------:R-:W-:Y:S05]  /*3200*/  BSYNC B1 ;  /* 0x0000000000017941 */ /* 0x000fea0003800000 */
.L_x_87:
[----:B-1----:R-:W-:Y:S01]  /*3210*/  @!P2 IMAD R11, R48, R153, R10 ;  /* 0x00000099300ba224 */ /* 0x002fe200078e020a */
[----:B------:R-:W-:Y:S04]  /*3220*/  BSSY B1, `(.L_x_89) ;  /* 0x0000006000017945 */ /* 0x000fe80003800000 */
[----:B------:R1:W-:Y:S01]  /*3230*/  @!P2 STG.E.U8 desc[UR36][R4.64+0x30], R11 ;  /* 0x0000300b0400a986 */ /* 0x0003e2000c101124 */
[----:B------:R-:W-:Y:S05]  /*3240*/  @P3 BRA `(.L_x_90) ;  /* 0x00000000000c3947 */ /* 0x000fea0003800000 */
[----:B------:R-:W1:Y:S02]  /*3250*/  LDG.E.U8 R164, desc[UR36][R2.64+0x31] ;  /* 0x0000312402a47981 */ /* 0x000e64000c1e1100 */
[----:B-1----:R-:W-:-:S05]  /*3260*/  PRMT R11, R164, 0x8880, RZ ;  /* 0x00008880a40b7816 */ /* 0x002fca00000000ff */
[----:B------:R-:W-:-:S07]  /*3270*/  IMAD R10, R11, R152, RZ ;  /* 0x000000980b0a7224 */ /* 0x000fce00078e02ff */
.L_x_90:
[----:B------:R-:W-:Y:S05]  /*3280*/  BSYNC B1 ;  /* 0x0000000000017941 */ /* 0x000fea0003800000 */
.L_x_89:
[----:B------:R-:W-:Y:S01]  /*3290*/  @!P3 IMAD R49, R49, R153, R10 ;  /* 0x000000993131b224 */ /* 0x000fe200078e020a */
[----:B------:R-:W-:Y:S04]  /*32a0*/  BSSY B1, `(.L_x_91) ;  /* 0x0000006000017945 */ /* 0x000fe80003800000 */
[----:B------:R0:W-:Y:S01]  /*32b0*/  @!P3 STG.E.U8 desc[UR36][R4.64+0x31], R49 ;  /* 0x000031310400b986 */ /* 0x0001e2000c101124 */
[----:B------:R-:W-:Y:S05]  /*32c0*/  @P4 BRA `(.L_x_92) ;  /* 0x00000000000c4947 */ /* 0x000fea0003800000 */
[----:B------:R-:W1:Y:S02]  /*32d0*/  LDG.E.U8 R164, desc[UR36][R8.64+0x30] ;  /* 0x0000302408a47981 */ /* 0x000e64000c1e1100 */
[----:B-1----:R-:W-:-:S05]  /*32e0*/  PRMT R11, R164, 0x8880, RZ ;  /* 0x00008880a40b7816 */ /* 0x002fca00000000ff */
[----:B------:R-:W-:-:S07]  /*32f0*/  IMAD R10, R11, R152, RZ ;  /* 0x000000980b0a7224 */ /* 0x000fce00078e02ff */
.L_x_92:
[----:B------:R-:W-:Y:S05]  /*3300*/  BSYNC B1 ;  /* 0x0000000000017941 */ /* 0x000fea0003800000 */
.L_x_91:
        /* <DEDUP_REMOVED lines=10> */
.L_x_94:
[----:B------:R-:W-:Y:S05]  /*33b0*/  BSYNC B1 ;  /* 0x0000000000017941 */ /* 0x000fea0003800000 */
.L_x_93:
[----:B------:R-:W-:Y:S01]  /*33c0*/  @!P2 IMAD R51, R51, R153, R10 ;  /* 0x000000993333a224 */ /* 0x000fe200078e020a */
[----:B------:R-:W-:Y:S04]  /*33d0*/  BSSY B1, `(.L_x_95) ;  /* 0x0000006000017945 */ /* 0x000fe80003800000 */
[----:B------:R0:W-:Y:S01]  /*33e0*/  @!P2 STG.E.U8 desc[UR36][R6.64+0x31], R51 ;  /* 0x000031330600a986 */ /* 0x0001e2000c101124 */
[----:B------:R-:W-:Y:S05]  /*33f0*/  @P3 BRA `(.L_x_96) ;  /* 0x00000000000c3947 */ /* 0x000fea0003800000 */
[----:B------:R-:W1:Y:S02]  /*3400*/  LDG.E.U8 R164, desc[UR36][R2.64+0x38] ;  /* 0x0000382402a47981 */ /* 0x000e64000c1e1100 */
[----:B-1----:R-:W-:-:S05]  /*3410*/  PRMT R11, R164, 0x8880, RZ ;  /* 0x00008880a40b7816 */ /* 0x002fca00000000ff */
[----:B------:R-:W-:-:S07]  /*3420*/  IMAD R10, R11, R152, RZ ;  /* 0x000000980b0a7224 */ /* 0x000fce00078e02ff */
.L_x_96:
[----:B------:R-:W-:Y:S05]  /*3430*/  BSYNC B1 ;  /* 0x0000000000017941 */ /* 0x000fea0003800000 */
.L_x_95:
[----:B-1----:R-:W-:Y:S01]  /*3440*/  @!P3 IMAD R11, R52, R153, R10 ;  /* 0x00000099340bb224 */ /* 0x002fe200078e020a */
[----:B------:R-:W-:Y:S04]  /*3450*/  BSSY B1, `(.L_x_97) ;  /* 0x0000006000017945 */ /* 0x000fe80003800000 */
[----:B------:R1:W-:Y:S01]  /*3460*/  @!P3 STG.E.U8 desc[UR36][R4.64+0x38], R11 ;  /* 0x0000380b0400b986 */ /* 0x0003e2000c101124 */
[----:B------:R-:W-:Y:S05]  /*3470*/  @P4 BRA `(.L_x_98) ;  /* 0x00000000000c4947 */ /* 0x000fea0003800000 */
[----:B------:R-:W1:Y:S02]  /*3480*/  LDG.E.U8 R164, desc[UR36][R2.64+0x39] ;  /* 0x0000392402a47981 */ /* 0x000e64000c1e1100 */
[----:B-1----:R-:W-:-:S05]  /*3490*/  PRMT R11, R164, 0x8880, RZ ;  /* 0x00008880a40b7816 */ /* 0x002fca00000000ff */
[----:B------:R-:W-:-:S07]  /*34a0*/  IMAD R10, R11, R152, RZ ;  /* 0x000000980b0a7224 */ /* 0x000fce00078e02ff */
.L_x_98:
[----:B------:R-:W-:Y:S05]  /*34b0*/  BSYNC B1 ;  /* 0x0000000000017941 */ /* 0x000fea0003800000 */
.L_x_97:
        /* <DEDUP_REMOVED lines=10> */
.L_x_100:
[----:B------:R-:W-:Y:S05]  /*3560*/  BSYNC B1 ;  /* 0x0000000000017941 */ /* 0x000fea0003800000 */
.L_x_99:
[----:B-1----:R-:W-:Y:S01]  /*3570*/  @!P2 IMAD R11, R54, R153, R10 ;  /* 0x00000099360ba224 */ /* 0x002fe200078e020a */
[----:B------:R-:W-:Y:S04]  /*3580*/  BSSY B1, `(.L_x_101) ;  /* 0x0000006000017945 */ /* 0x000fe80003800000 */
[----:B------:R1:W-:Y:S01]  /*3590*/  @!P2 STG.E.U8 desc[UR36][R6.64+0x38], R11 ;  /* 0x0000380b0600a986 */ /* 0x0003e2000c101124 */
[----:B------:R-:W-:Y:S05]  /*35a0*/  @P3 BRA `(.L_x_102) ;  /* 0x00000000000c3947 */ /* 0x000fea0003800000 */
[----:B------:R-:W1:Y:S02]  /*35b0*/  LDG.E.U8 R164, desc[UR36][R8.64+0x39] ;  /* 0x0000392408a47981 */ /* 0x000e64000c1e1100 */
[----:B-1----:R-:W-:-:S05]  /*35c0*/  PRMT R11, R164, 0x8880, RZ ;  /* 0x00008880a40b7816 */ /* 0x002fca00000000ff */
[----:B------:R-:W-:-:S07]  /*35d0*/  IMAD R10, R11, R152, RZ ;  /* 0x000000980b0a7224 */ /* 0x000fce00078e02ff */
.L_x_102:
[----:B------:R-:W-:Y:S05]  /*35e0*/  BSYNC B1 ;  /* 0x0000000000017941 */ /* 0x000fea0003800000 */
.L_x_101:
[----:B------:R-:W-:Y:S01]  /*35f0*/  @!P3 IMAD R55, R55, R153, R10 ;  /* 0x000000993737b224 */ /* 0x000fe200078e020a */
[----:B------:R-:W-:Y:S04]  /*3600*/  BSSY B1, `(.L_x_103) ;  /* 0x0000006000017945 */ /* 0x000fe80003800000 */
[----:B------:R0:W-:Y:S01]  /*3610*/  @!P3 STG.E.U8 desc[UR36][R6.64+0x39], R55 ;  /* 0x000039370600b986 */ /* 0x0001e2000c101124 */
[----:B------:R-:W-:Y:S05]  /*3620*/  @P4 BRA `(.L_x_104) ;  /* 0x00000000000c4947 */ /* 0x000fea0003800000 */
[----:B------:R-:W1:Y:S02]  /*3630*/  LDG.E.U8 R164, desc[UR36][R2.64+0x40] ;  /* 0x0000402402a47981 */ /* 0x000e64000c1e1100 */
[----:B-1----:R-:W-:-:S05]  /*3640*/  PRMT R11, R164, 0x8880, RZ ;  /* 0x00008880a40b7816 */ /* 0x002fca00000000ff */
[----:B------:R-:W-:-:S07]  /*3650*/  IMAD R10, R11, R152, RZ ;  /* 0x000000980b0a7224 */ /* 0x000fce00078e02ff */
.L_x_104:
[----:B------:R-:W-:Y:S05]  /*3660*/  BSYNC B1 ;  /* 0x0000000000017941 */ /* 0x000fea0003800000 */
.L_x_103:
        /* <DEDUP_REMOVED lines=10> */
.L_x_106:
[----:B------:R-:W-:Y:S05]  /*3710*/  BSYNC B1 ;  /* 0x0000000000017941 */ /* 0x000fea0003800000 */
.L_x_105:
[----:B------:R-:W-:Y:S01]  /*3720*/  @!P2 IMAD R57, R57, R153, R10 ;  /* 0x000000993939a224 */ /* 0x000fe200078e020a */
[----:B------:R-:W-:Y:S04]  /*3730*/  BSSY B1, `(.L_x_107) ;  /* 0x0000006000017945 */ /* 0x000fe80003800000 */
[----:B------:R0:W-:Y:S01]  /*3740*/  @!P2 STG.E.U8 desc[UR36][R4.64+0x41], R57 ;  /* 0x000041390400a986 */ /* 0x0001e2000c101124 */
[----:B------:R-:W-:Y:S05]  /*3750*/  @P3 BRA `(.L_x_108) ;  /* 0x00000000000c3947 */ /* 0x000fea0003800000 */
[----:B------:R-:W1:Y:S02]  /*3760*/  LDG.E.U8 R164, desc[UR36][R8.64+0x40] ;  /* 0x0000402408a47981 */ /* 0x000e64000c1e1100 */
[----:B-1----:R-:W-:-:S05]  /*3770*/  PRMT R11, R164, 0x8880, RZ ;  /* 0x00008880a40b7816 */ /* 0x002fca00000000ff */
[----:B------:R-:W-:-:S07]  /*3780*/  IMAD R10, R11, R152, RZ ;  /* 0x000000980b0a7224 */ /* 0x000fce00078e02ff */
.L_x_108:
[----:B------:R-:W-:Y:S05]  /*3790*/  BSYNC B1 ;  /* 0x0000000000017941 */ /* 0x000fea0003800000 */
.L_x_107:
[----:B-1----:R-:W-:Y:S01]  /*37a0*/  @!P3 IMAD R11, R58, R153, R10 ;  /* 0x000000993a0bb224 */ /* 0x002fe200078e020a */
[----:B------:R-:W-:Y:S04]  /*37b0*/  BSSY B1, `(.L_x_109) ;  /* 0x0000006000017945 */ /* 0x000fe80003800000 */
[----:B------:R1:W-:Y:S01]  /*37c0*/  @!P3 STG.E.U8 desc[UR36][R6.64+0x40], R11 ;  /* 0x0000400b0600b986 */ /* 0x0003e2000c101124 */
[----:B------:R-:W-:Y:S05]  /*37d0*/  @P4 BRA `(.L_x_110) ;  /* 0x00000000000c4947 */ /* 0x000fea0003800000 */
[----:B------:R-:W1:Y:S02]  /*37e0*/  LDG.E.U8 R164, desc[UR36][R8.64+0x41] ;  /* 0x0000412408a47981 */ /* 0x000e64000c1e1100 */
[----:B-1----:R-:W-:-:S05]  /*37f0*/  PRMT R11, R164, 0x8880, RZ ;  /* 0x00008880a40b7816 */ /* 0x002fca00000000ff */
[----:B------:R-:W-:-:S07]  /*3800*/  IMAD R10, R11, R152, RZ ;  /* 0x000000980b0a7224 */ /* 0x000fce00078e02ff */
.L_x_110:
[----:B------:R-:W-:Y:S05]  /*3810*/  BSYNC B1 ;  /* 0x0000000000017941 */ /* 0x000fea0003800000 */
.L_x_109:
        /* <DEDUP_REMOVED lines=10> */
.L_x_112:
[----:B------:R-:W-:Y:S05]  /*38c0*/  BSYNC B1 ;  /* 0x0000000000017941 */ /* 0x000fea0003800000 */
.L_x_111:
[----:B-1----:R-:W-:Y:S01]  /*38d0*/  @!P2 IMAD R11, R60, R153, R10 ;  /* 0x000000993c0ba224 */ /* 0x002fe200078e020a */
[----:B------:R-:W-:Y:S04]  /*38e0*/  BSSY B1, `(.L_x_113) ;  /* 0x0000006000017945 */ /* 0x000fe80003800000 */
[----:B------:R1:W-:Y:S01]  /*38f0*/  @!P2 STG.E.U8 desc[UR36][R4.64+0x48], R11 ;  /* 0x0000480b0400a986 */ /* 0x0003e2000c101124 */
[----:B------:R-:W-:Y:S05]  /*3900*/  @P3 BRA `(.L_x_114) ;  /* 0x00000000000c3947 */ /* 0x000fea0003800000 */
[----:B------:R-:W1:Y:S02]  /*3910*/  LDG.E.U8 R164, desc[UR36][R2.64+0x49] ;  /* 0x0000492402a47981 */ /* 0x000e64000c1e1100 */
[----:B-1----:R-:W-:-:S05]  /*3920*/  PRMT R11, R164, 0x8880, RZ ;  /* 0x00008880a40b7816 */ /* 0x002fca00000000ff */
[----:B------:R-:W-:-:S07]  /*3930*/  IMAD R10, R11, R152, RZ ;  /* 0x000000980b0a7224 */ /* 0x000fce00078e02ff */
.L_x_114:
[----:B------:R-:W-:Y:S05]  /*3940*/  BSYNC B1 ;  /* 0x0000000000017941 */ /* 0x000fea0003800000 */
.L_x_113:
[----:B------:R-:W-:Y:S01]  /*3950*/  @!P3 IMAD R61, R61, R153, R10 ;  /* 0x000000993d3db224 */ /* 0x000fe200078e020a */
[----:B------:R-:W-:Y:S04]  /*3960*/  BSSY B1, `(.L_x_115) ;  /* 0x0000006000017945 */ /* 0x000fe80003800000 */
[----:B------:R0:W-:Y:S01]  /*3970*/  @!P3 STG.E.U8 desc[UR36][R4.64+0x49], R61 ;  /* 0x0000493d0400b986 */ /* 0x0001e2000c101124 */
[----:B------:R-:W-:Y:S05]  /*3980*/  @P4 BRA `(.L_x_116) ;  /* 0x00000000000c4947 */ /* 0x000fea0003800000 */
[----:B------:R-:W1:Y:S02]  /*3990*/  LDG.E.U8 R164, desc[UR36][R8.64+0x48] ;  /* 0x0000482408a47981 */ /* 0x000e64000c1e1100 */
[----:B-1----:R-:W-:-:S05]  /*39a0*/  PRMT R11, R164, 0x8880, RZ ;  /* 0x00008880a40b7816 */ /* 0x002fca00000000ff */
[----:B------:R-:W-:-:S07]  /*39b0*/  IMAD R10, R11, R152, RZ ;  /* 0x000000980b0a7224 */ /* 0x000fce00078e02ff */
.L_x_116:
[----:B------:R-:W-:Y:S05]  /*39c0*/  BSYNC B1 ;  /* 0x0000000000017941 */ /* 0x000fea0003800000 */
.L_x_115:
        /* <DEDUP_REMOVED lines=10> */
.L_x_118:
[----:B------:R-:W-:Y:S05]  /*3a70*/  BSYNC B1 ;  /* 0x0000000000017941 */ /* 0x000fea0003800000 */
.L_x_117:
[----:B------:R-:W-:Y:S01]  /*3a80*/  @!P2 IMAD R63, R63, R153, R10 ;  /* 0x000000993f3fa224 */ /* 0x000fe200078e020a */
[----:B------:R-:W-:Y:S04]  /*3a90*/  BSSY B1, `(.L_x_119) ;  /* 0x0000006000017945 */ /* 0x000fe80003800000 */
[----:B------:R0:W-:Y:S01]  /*3aa0*/  @!P2 STG.E.U8 desc[UR36][R6.64+0x49], R63 ;  /* 0x0000493f0600a986 */ /* 0x0001e2000c101124 */
[----:B------:R-:W-:Y:S05]  /*3ab0*/  @P3 BRA `(.L_x_120) ;  /* 0x00000000000c3947 */ /* 0x000fea0003800000 */
[----:B------:R-:W1:Y:S02]  /*3ac0*/  LDG.E.U8 R164, desc[UR36][R2.64+0x50] ;  /* 0x0000502402a47981 */ /* 0x000e64000c1e1100 */
[----:B-1----:R-:W-:-:S05]  /*3ad0*/  PRMT R11, R164, 0x8880, RZ ;  /* 0x00008880a40b7816 */ /* 0x002fca00000000ff */
[----:B------:R-:W-:-:S07]  /*3ae0*/  IMAD R10, R11, R152, RZ ;  /* 0x000000980b0a7224 */ /* 0x000fce00078e02ff */
.L_x_120:
[----:B------:R-:W-:Y:S05]  /*3af0*/  BSYNC B1 ;  /* 0x0000000000017941 */ /* 0x000fea0003800000 */
.L_x_119:
[----:B-1----:R-:W-:Y:S01]  /*3b00*/  @!P3 IMAD R11, R64, R153, R10 ;  /* 0x00000099400bb224 */ /* 0x002fe200078e020a */
[----:B------:R-:W-:Y:S04]  /*3b10*/  BSSY B1, `(.L_x_121) ;  /* 0x0000006000017945 */ /* 0x000fe80003800000 */
[----:B------:R1:W-:Y:S01]  /*3b20*/  @!P3 STG.E.U8 desc[UR36][R4.64+0x50], R11 ;  /* 0x0000500b0400b986 */ /* 0x0003e2000c101124 */
[----:B------:R-:W-:Y:S05]  /*3b30*/  @P4 BRA `(.L_x_122) ;  /* 0x00000000000c4947 */ /* 0x000fea0003800000 */
[----:B------:R-:W1:Y:S02]  /*3b40*/  LDG.E.U8 R164, desc[UR36][R2.64+0x51] ;  /* 0x0000512402a47981 */ /* 0x000e64000c1e1100 */
[----:B-1----:R-:W-:-:S05]  /*3b50*/  PRMT R11, R164, 0x8880, RZ ;  /* 0x00008880a40b7816 */ /* 0x002fca00000000ff */
[----:B------:R-:W-:-:S07]  /*3b60*/  IMAD R10, R11, R152, RZ ;  /* 0x000000980b0a7224 */ /* 0x000fce00078e02ff */
.L_x_122:
[----:B------:R-:W-:Y:S05]  /*3b70*/  BSYNC B1 ;  /* 0x0000000000017941 */ /* 0x000fea0003800000 */
.L_x_121:
        /* <DEDUP_REMOVED lines=10> */
.L_x_124:
[----:B------:R-:W-:Y:S05]  /*3c20*/  BSYNC B1 ;  /* 0x0000000000017941 */ /* 0x000fea0003800000 */
.L_x_123:
[----:B-1----:R-:W-:Y:S01]  /*3c30*/  @!P2 IMAD R11, R66, R153, R10 ;  /* 0x00000099420ba224 */ /* 0x002fe200078e020a */
[----:B------:R-:W-:Y:S04]  /*3c40*/  BSSY B1, `(.L_x_125) ;  /* 0x0000006000017945 */ /* 0x000fe80003800000 */
[----:B------:R1:W-:Y:S01]  /*3c50*/  @!P2 STG.E.U8 desc[UR36][R6.64+0x50], R11 ;  /* 0x0000500b0600a986 */ /* 0x0003e2000c101124 */
[----:B------:R-:W-:Y:S05]  /*3c60*/  @P3 BRA `(.L_x_126) ;  /* 0x00000000000c3947 */ /* 0x000fea0003800000 */
[----:B------:R-:W1:Y:S02]  /*3c70*/  LDG.E.U8 R164, desc[UR36][R8.64+0x51] ;  /* 0x0000512408a47981 */ /* 0x000e64000c1e1100 */
[----:B-1----:R-:W-:-:S05]  /*3c80*/  PRMT R11, R164, 0x8880, RZ ;  /* 0x00008880a40b7816 */ /* 0x002fca00000000ff */
[----:B------:R-:W-:-:S07]  /*3c90*/  IMAD R10, R11, R152, RZ ;  /* 0x000000980b0a7224 */ /* 0x000fce00078e02ff */
.L_x_126:
[----:B------:R-:W-:Y:S05]  /*3ca0*/  BSYNC B1 ;  /* 0x0000000000017941 */ /* 0x000fea0003800000 */
.L_x_125:
[----:B------:R-:W-:Y:S01]  /*3cb0*/  @!P3 IMAD R67, R67, R153, R10 ;  /* 0x000000994343b224 */ /* 0x000fe200078e020a */
[----:B------:R-:W-:Y:S04]  /*3cc0*/  BSSY B1, `(.L_x_127) ;  /* 0x0000006000017945 */ /* 0x000fe80003800000 */
[----:B------:R0:W-:Y:S01]  /*3cd0*/  @!P3 STG.E.U8 desc[UR36][R6.64+0x51], R67 ;  /* 0x000051430600b986 */ /* 0x0001e2000c101124 */
[----:B------:R-:W-:Y:S05]  /*3ce0*/  @P4 BRA `(.L_x_128) ;  /* 0x00000000000c4947 */ /* 0x000fea0003800000 */
[----:B------:R-:W1:Y:S02]  /*3cf0*/  LDG.E.U8 R164, desc[UR36][R2.64+0x58] ;  /* 0x0000582402a47981 */ /* 0x000e64000c1e1100 */
[----:B-1----:R-:W-:-:S05]  /*3d00*/  PRMT R11, R164, 0x8880, RZ ;  /* 0x00008880a40b7816 */ /* 0x002fca00000000ff */
[----:B------:R-:W-:-:S07]  /*3d10*/  IMAD R10, R11, R152, RZ ;  /* 0x000000980b0a7224 */ /* 0x000fce00078e02ff */
.L_x_128:
[----:B------:R-:W-:Y:S05]  /*3d20*/  BSYNC B1 ;  /* 0x0000000000017941 */ /* 0x000fea0003800000 */
.L_x_127:
        /* <DEDUP_REMOVED lines=10> */
.L_x_130:
[----:B------:R-:W-:Y:S05]  /*3dd0*/  BSYNC B1 ;  /* 0x0000000000017941 */ /* 0x000fea0003800000 */
.L_x_129:
[----:B------:R-:W-:Y:S01]  /*3de0*/  @!P2 IMAD R69, R69, R153, R10 ;  /* 0x000000994545a224 */ /* 0x000fe200078e020a */
[----:B------:R-:W-:Y:S04]  /*3df0*/  BSSY B1, `(.L_x_131) ;  /* 0x0000006000017945 */ /* 0x000fe80003800000 */
[----:B------:R0:W-:Y:S01]  /*3e00*/  @!P2 STG.E.U8 desc[UR36][R4.64+0x59], R69 ;  /* 0x000059450400a986 */ /* 0x0001e2000c101124 */
[----:B------:R-:W-:Y:S05]  /*3e10*/  @P3 BRA `(.L_x_132) ;  /* 0x00000000000c3947 */ /* 0x000fea0003800000 */
[----:B------:R-:W1:Y:S02]  /*3e20*/  LDG.E.U8 R164, desc[UR36][R8.64+0x58] ;  /* 0x0000582408a47981 */ /* 0x000e64000c1e1100 */
[----:B-1----:R-:W-:-:S05]  /*3e30*/  PRMT R11, R164, 0x8880, RZ ;  /* 0x00008880a40b7816 */ /* 0x002fca00000000ff */
[----:B------:R-:W-:-:S07]  /*3e40*/  IMAD R10, R11, R152, RZ ;  /* 0x000000980b0a7224 */ /* 0x000fce00078e02ff */
.L_x_132:
[----:B------:R-:W-:Y:S05]  /*3e50*/  BSYNC B1 ;  /* 0x0000000000017941 */ /* 0x000fea0003800000 */
.L_x_131:
[----:B-1----:R-:W-:Y:S01]  /*3e60*/  @!P3 IMAD R11, R70, R153, R10 ;  /* 0x00000099460bb224 */ /* 0x002fe200078e020a */
[----:B------:R-:W-:Y:S04]  /*3e70*/  BSSY B1, `(.L_x_133) ;  /* 0x0000006000017945 */ /* 0x000fe80003800000 */
[----:B------:R1:W-:Y:S01]  /*3e80*/  @!P3 STG.E.U8 desc[UR36][R6.64+0x58], R11 ;  /* 0x0000580b0600b986 */ /* 0x0003e2000c101124 */
[----:B------:R-:W-:Y:S05]  /*3e90*/  @P4 BRA `(.L_x_134) ;  /* 0x00000000000c4947 */ /* 0x000fea0003800000 */
[----:B------:R-:W1:Y:S02]  /*3ea0*/  LDG.E.U8 R164, desc[UR36][R8.64+0x59] ;  /* 0x0000592408a47981 */ /* 0x000e64000c1e1100 */
[----:B-1----:R-:W-:-:S05]  /*3eb0*/  PRMT R11, R164, 0x8880, RZ ;  /* 0x00008880a40b7816 */ /* 0x002fca00000000ff */
[----:B------:R-:W-:-:S07]  /*3ec0*/  IMAD R10, R11, R152, RZ ;  /* 0x000000980b0a7224 */ /* 0x000fce00078e02ff */
.L_x_134:
[----:B------:R-:W-:Y:S05]  /*3ed0*/  BSYNC B1 ;  /* 0x0000000000017941 */ /* 0x000fea0003800000 */
.L_x_133:
        /* <DEDUP_REMOVED lines=10> */
.L_x_136:
[----:B------:R-:W-:Y:S05]  /*3f80*/  BSYNC B1 ;  /* 0x0000000000017941 */ /* 0x000fea0003800000 */
.L_x_135:
[----:B-1----:R-:W-:Y:S01]  /*3f90*/  @!P2 IMAD R11, R72, R153, R10 ;  /* 0x00000099480ba224 */ /* 0x002fe200078e020a */
[----:B------:R-:W-:Y:S04]  /*3fa0*/  BSSY B1, `(.L_x_137) ;  /* 0x0000006000017945 */ /* 0x000fe80003800000 */
[----:B------:R1:W-:Y:S01]  /*3fb0*/  @!P2 STG.E.U8 desc[UR36][R4.64+0x60], R11 ;  /* 0x0000600b0400a986 */ /* 0x0003e2000c101124 */
[----:B------:R-:W-:Y:S05]  /*3fc0*/  @P3 BRA `(.L_x_138) ;  /* 0x00000000000c3947 */ /* 0x000fea0003800000 */
[----:B------:R-:W1:Y:S02]  /*3fd0*/  LDG.E.U8 R164, desc[UR36][R2.64+0x61] ;  /* 0x0000612402a47981 */ /* 0x000e64000c1e1100 */
[----:B-1----:R-:W-:-:S05]  /*3fe0*/  PRMT R11, R164, 0x8880, RZ ;  /* 0x00008880a40b7816 */ /* 0x002fca00000000ff */
[----:B------:R-:W-:-:S07]  /*3ff0*/  IMAD R10, R11, R152, RZ ;  /* 0x000000980b0a7224 */ /* 0x000fce00078e02ff */
.L_x_138:
[----:B------:R-:W-:Y:S05]  /*4000*/  BSYNC B1 ;  /* 0x0000000000017941 */ /* 0x000fea0003800000 */
.L_x_137:
[----:B------:R-:W-:Y:S01]  /*4010*/  @!P3 IMAD R73, R73, R153, R10 ;  /* 0x000000994949b224 */ /* 0x000fe200078e020a */
[----:B------:R-:W-:Y:S04]  /*4020*/  BSSY B1, `(.L_x_139) ;  /* 0x0000006000017945 */ /* 0x000fe80003800000 */
[----:B------:R0:W-:Y:S01]  /*4030*/  @!P3 STG.E.U8 desc[UR36][R4.64+0x61], R73 ;  /* 0x000061490400b986 */ /* 0x0001e2000c101124 */
[----:B------:R-:W-:Y:S05]  /*4040*/  @P4 BRA `(.L_x_140) ;  /* 0x00000000000c4947 */ /* 0x000fea0003800000 */
[----:B------:R-:W1:Y:S02]  /*4050*/  LDG.E.U8 R164, desc[UR36][R8.64+0x60] ;  /* 0x0000602408a47981 */ /* 0x000e64000c1e1100 */
[----:B-1----:R-:W-:-:S05]  /*4060*/  PRMT R11, R164, 0x8880, RZ ;  /* 0x00008880a40b7816 */ /* 0x002fca00000000ff */
[----:B------:R-:W-:-:S07]  /*4070*/  IMAD R10, R11, R152, RZ ;  /* 0x000000980b0a7224 */ /* 0x000fce00078e02ff */
.L_x_140:
[----:B------:R-:W-:Y:S05]  /*4080*/  BSYNC B1 ;  /* 0x0000000000017941 */ /* 0x000fea0003800000 */
.L_x_139:
        /* <DEDUP_REMOVED lines=10> */
.L_x_142:
[----:B------:R-:W-:Y:S05]  /*4130*/  BSYNC B1 ;  /* 0x0000000000017941 */ /* 0x000fea0003800000 */
.L_x_141:
[----:B------:R-:W-:Y:S01]  /*4140*/  @!P2 IMAD R75, R75, R153, R10 ;  /* 0x000000994b4ba224 */ /* 0x000fe200078e020a */
[----:B------:R-:W-:Y:S04]  /*4150*/  BSSY B1, `(.L_x_143) ;  /* 0x0000006000017945 */ /* 0x000fe80003800000 */
[----:B------:R0:W-:Y:S01]  /*4160*/  @!P2 STG.E.U8 desc[UR36][R6.64+0x61], R75 ;  /* 0x0000614b0600a986 */ /* 0x0001e2000c101124 */
[----:B------:R-:W-:Y:S05]  /*4170*/  @P3 BRA `(.L_x_144) ;  /* 0x00000000000c3947 */ /* 0x000fea0003800000 */
[----:B------:R-:W1:Y:S02]  /*4180*/  LDG.E.U8 R164, desc[UR36][R2.64+0x68] ;  /* 0x0000682402a47981 */ /* 0x000e64000c1e1100 */
[----:B-1----:R-:W-:-:S05]  /*4190*/  PRMT R11, R164, 0x8880, RZ ;  /* 0x00008880a40b7816 */ /* 0x002fca00000000ff */
[----:B------:R-:W-:-:S07]  /*41a0*/  IMAD R10, R11, R152, RZ ;  /* 0x000000980b0a7224 */ /* 0x000fce00078e02ff */
.L_x_144:
[----:B------:R-:W-:Y:S05]  /*41b0*/  BSYNC B1 ;  /* 0x0000000000017941 */ /* 0x000fea0003800000 */
.L_x_143:
[----:B-1----:R-:W-:Y:S01]  /*41c0*/  @!P3 IMAD R11, R76, R153, R10 ;  /* 0x000000994c0bb224 */ /* 0x002fe200078e020a */
[----:B------:R-:W-:Y:S04]  /*41d0*/  BSSY B1, `(.L_x_145) ;  /* 0x0000006000017945 */ /* 0x000fe80003800000 */
[----:B------:R1:W-:Y:S01]  /*41e0*/  @!P3 STG.E.U8 desc[UR36][R4.64+0x68], R11 ;  /* 0x0000680b0400b986 */ /* 0x0003e2000c101124 */
[----:B------:R-:W-:Y:S05]  /*41f0*/  @P4 BRA `(.L_x_146) ;  /* 0x00000000000c4947 */ /* 0x000fea0003800000 */
[----:B------:R-:W1:Y:S02]  /*4200*/  LDG.E.U8 R164, desc[UR36][R2.64+0x69] ;  /* 0x0000692402a47981 */ /* 0x000e64000c1e1100 */
[----:B-1----:R-:W-:-:S05]  /*4210*/  PRMT R11, R164, 0x8880, RZ ;  /* 0x00008880a40b7816 */ /* 0x002fca00000000ff */
[----:B------:R-:W-:-:S07]  /*4220*/  IMAD R10, R11, R152, RZ ;  /* 0x000000980b0a7224 */ /* 0x000fce00078e02ff */
.L_x_146:
[----:B------:R-:W-:Y:S05]  /*4230*/  BSYNC B1 ;  /* 0x0000000000017941 */ /* 0x000fea0003800000 */
.L_x_145:
        /* <DEDUP_REMOVED lines=10> */
.L_x_148:
[----:B------:R-:W-:Y:S05]  /*42e0*/  BSYNC B1 ;  /* 0x0000000000017941 */ /* 0x000fea0003800000 */
.L_x_147:
[----:B-1----:R-:W-:Y:S01]  /*42f0*/  @!P2 IMAD R11, R78, R153, R10 ;  /* 0x000000994e0ba224 */ /* 0x002fe200078e020a */
[----:B------:R-:W-:Y:S04]  /*4300*/  BSSY B1, `(.L_x_149) ;  /* 0x0000006000017945 */ /* 0x000fe80003800000 */
[----:B------:R1:W-:Y:S01]  /*4310*/  @!P2 STG.E.U8 desc[UR36][R6.64+0x68], R11 ;  /* 0x0000680b0600a986 */ /* 0x0003e2000c101124 */
[----:B------:R-:W-:Y:S05]  /*4320*/  @P3 BRA `(.L_x_150) ;  /* 0x00000000000c3947 */ /* 0x000fea0003800000 */
[----:B------:R-:W1:Y:S02]  /*4330*/  LDG.E.U8 R164, desc[UR36][R8.64+0x69] ;  /* 0x0000692408a47981 */ /* 0x000e64000c1e1100 */
[----:B-1----:R-:W-:-:S05]  /*4340*/  PRMT R11, R164, 0x8880, RZ ;  /* 0x00008880a40b7816 */ /* 0x002fca00000000ff */
[----:B------:R-:W-:-:S07]  /*4350*/  IMAD R10, R11, R152, RZ ;  /* 0x000000980b0a7224 */ /* 0x000fce00078e02ff */
.L_x_150:
[----:B------:R-:W-:Y:S05]  /*4360*/  BSYNC B1 ;  /* 0x0000000000017941 */ /* 0x000fea0003800000 */
.L_x_149:
[----:B------:R-:W-:Y:S01]  /*4370*/  @!P3 IMAD R79, R79, R153, R10 ;  /* 0x000000994f4fb224 */ /* 0x000fe200078e020a */
[----:B------:R-:W-:Y:S04]  /*4380*/  BSSY B1, `(.L_x_151) ;  /* 0x0000006000017945 */ /* 0x000fe80003800000 */
[----:B------:R0:W-:Y:S01]  /*4390*/  @!P3 STG.E.U8 desc[UR36][R6.64+0x69], R79 ;  /* 0x0000694f0600b986 */ /* 0x0001e2000c101124 */
[----:B------:R-:W-:Y:S05]  /*43a0*/  @P4 BRA `(.L_x_152) ;  /* 0x00000000000c4947 */ /* 0x000fea0003800000 */
[----:B------:R-:W1:Y:S02]  /*43b0*/  LDG.E.U8 R164, desc[UR36][R2.64+0x70] ;  /* 0x0000702402a47981 */ /* 0x000e64000c1e1100 */
[----:B-1----:R-:W-:-:S05]  /*43c0*/  PRMT R11, R164, 0x8880, RZ ;  /* 0x00008880a40b7816 */ /* 0x002fca00000000ff */
[----:B------:R-:W-:-:S07]  /*43d0*/  IMAD R10, R11, R152, RZ ;  /* 0x000000980b0a7224 */ /* 0x000fce00078e02ff */
.L_x_152:
[----:B------:R-:W-:Y:S05]  /*43e0*/  BSYNC B1 ;  /* 0x0000000000017941 */ /* 0x000fea0003800000 */
.L_x_151:
        /* <DEDUP_REMOVED lines=10> */
.L_x_154:
[----:B------:R-:W-:Y:S05]  /*4490*/  BSYNC B1 ;  /* 0x0000000000017941 */ /* 0x000fea0003800000 */
.L_x_153:
[----:B------:R-:W-:Y:S01]  /*44a0*/  @!P2 IMAD R81, R81, R153, R10 ;  /* 0x000000995151a224 */ /* 0x000fe200078e020a */
[----:B------:R-:W-:Y:S04]  /*44b0*/  BSSY B1, `(.L_x_155) ;  /* 0x0000006000017945 */ /* 0x000fe80003800000 */
[----:B------:R0:W-:Y:S01]  /*44c0*/  @!P2 STG.E.U8 desc[UR36][R4.64+0x71], R81 ;  /* 0x000071510400a986 */ /* 0x0001e2000c101124 */
[----:B------:R-:W-:Y:S05]  /*44d0*/  @P3 BRA `(.L_x_156) ;  /* 0x00000000000c3947 */ /* 0x000fea0003800000 */
[----:B------:R-:W1:Y:S02]  /*44e0*/  LDG.E.U8 R164, desc[UR36][R8.64+0x70] ;  /* 0x0000702408a47981 */ /* 0x000e64000c1e1100 */
[----:B-1----:R-:W-:-:S05]  /*44f0*/  PRMT R11, R164, 0x8880, RZ ;  /* 0x00008880a40b7816 */ /* 0x002fca00000000ff */
[----:B------:R-:W-:-:S07]  /*4500*/  IMAD R10, R11, R152, RZ ;  /* 0x000000980b0a7224 */ /* 0x000fce00078e02ff */
.L_x_156:
[----:B------:R-:W-:Y:S05]  /*4510*/  BSYNC B1 ;  /* 0x0000000000017941 */ /* 0x000fea0003800000 */
.L_x_155:
[----:B-1----:R-:W-:Y:S01]  /*4520*/  @!P3 IMAD R11, R82, R153, R10 ;  /* 0x00000099520bb224 */ /* 0x002fe200078e020a */
[----:B------:R-:W-:Y:S04]  /*4530*/  BSSY B1, `(.L_x_157) ;  /* 0x0000006000017945 */ /* 0x000fe80003800000 */
[----:B------:R1:W-:Y:S01]  /*4540*/  @!P3 STG.E.U8 desc[UR36][R6.64+0x70], R11 ;  /* 0x0000700b0600b986 */ /* 0x0003e2000c101124 */
[----:B------:R-:W-:Y:S05]  /*4550*/  @P4 BRA `(.L_x_158) ;  /* 0x00000000000c4947 */ /* 0x000fea0003800000 */
[----:B------:R-:W1:Y:S02]  /*4560*/  LDG.E.U8 R164, desc[UR36][R8.64+0x71] ;  /* 0x0000712408a47981 */ /* 0x000e64000c1e1100 */
[----:B-1----:R-:W-:-:S05]  /*4570*/  PRMT R11, R164, 0x8880, RZ ;  /* 0x00008880a40b7816 */ /* 0x002fca00000000ff */
[----:B------:R-:W-:-:S07]  /*4580*/  IMAD R10, R11, R152, RZ ;  /* 0x000000980b0a7224 */ /* 0x000fce00078e02ff */
.L_x_158:
[----:B------:R-:W-:Y:S05]  /*4590*/  BSYNC B1 ;  /* 0x0000000000017941 */ /* 0x000fea0003800000 */
.L_x_157:
        /* <DEDUP_REMOVED lines=10> */
.L_x_160:
[----:B------:R-:W-:Y:S05]  /*4640*/  BSYNC B1 ;  /* 0x0000000000017941 */ /* 0x000fea0003800000 */
.L_x_159:
[----:B-1----:R-:W-:Y:S01]  /*4650*/  @!P2 IMAD R11, R84, R153, R10 ;  /* 0x00000099540ba224 */ /* 0x002fe200078e020a */
[----:B------:R-:W-:Y:S04]  /*4660*/  BSSY B1, `(.L_x_161) ;  /* 0x0000006000017945 */ /* 0x000fe80003800000 */
[----:B------:R1:W-:Y:S01]  /*4670*/  @!P2 STG.E.U8 desc[UR36][R4.64+0x78], R11 ;  /* 0x0000780b0400a986 */ /* 0x0003e2000c101124 */
[----:B------:R-:W-:Y:S05]  /*4680*/  @P3 BRA `(.L_x_162) ;  /* 0x00000000000c3947 */ /* 0x000fea0003800000 */
[----:B------:R-:W1:Y:S02]  /*4690*/  LDG.E.U8 R164, desc[UR36][R2.64+0x79] ;  /* 0x0000792402a47981 */ /* 0x000e64000c1e1100 */
[----:B-1----:R-:W-:-:S05]  /*46a0*/  PRMT R11, R164, 0x8880, RZ ;  /* 0x00008880a40b7816 */ /* 0x002fca00000000ff */
[----:B------:R-:W-:-:S07]  /*46b0*/  IMAD R10, R11, R152, RZ ;  /* 0x000000980b0a7224 */ /* 0x000fce00078e02ff */
.L_x_162:
[----:B------:R-:W-:Y:S05]  /*46c0*/  BSYNC B1 ;  /* 0x0000000000017941 */ /* 0x000fea0003800000 */
.L_x_161:
[----:B------:R-:W-:Y:S01]  /*46d0*/  @!P3 IMAD R85, R85, R153, R10 ;  /* 0x000000995555b224 */ /* 0x000fe200078e020a */
[----:B------:R-:W-:Y:S04]  /*46e0*/  BSSY B1, `(.L_x_163) ;  /* 0x0000006000017945 */ /* 0x000fe80003800000 */
[----:B------:R0:W-:Y:S01]  /*46f0*/  @!P3 STG.E.U8 desc[UR36][R4.64+0x79], R85 ;  /* 0x000079550400b986 */ /* 0x0001e2000c101124 */
[----:B------:R-:W-:Y:S05]  /*4700*/  @P4 BRA `(.L_x_164) ;  /* 0x00000000000c4947 */ /* 0x000fea0003800000 */
[----:B------:R-:W1:Y:S02]  /*4710*/  LDG.E.U8 R164, desc[UR36][R8.64+0x78] ;  /* 0x0000782408a47981 */ /* 0x000e64000c1e1100 */
[----:B-1----:R-:W-:-:S05]  /*4720*/  PRMT R11, R164, 0x8880, RZ ;  /* 0x00008880a40b7816 */ /* 0x002fca00000000ff */
[----:B------:R-:W-:-:S07]  /*4730*/  IMAD R10, R11, R152, RZ ;  /* 0x000000980b0a7224 */ /* 0x000fce00078e02ff */
.L_x_164:
[----:B------:R-:W-:Y:S05]  /*4740*/  BSYNC B1 ;  /* 0x0000000000017941 */ /* 0x000fea0003800000 */
.L_x_163:
        /* <DEDUP_REMOVED lines=10> */
.L_x_166:
[----:B------:R-:W-:Y:S05]  /*47f0*/  BSYNC B1 ;  /* 0x0000000000017941 */ /* 0x000fea0003800000 */
.L_x_165:
[----:B------:R-:W-:Y:S01]  /*4800*/  @!P2 IMAD R87, R87, R153, R10 ;  /* 0x000000995757a224 */ /* 0x000fe200078e020a */
[----:B------:R-:W-:Y:S04]  /*4810*/  BSSY B1, `(.L_x_167) ;  /* 0x0000006000017945 */ /* 0x000fe80003800000 */
[----:B------:R0:W-:Y:S01]  /*4820*/  @!P2 STG.E.U8 desc[UR36][R6.64+0x79], R87 ;  /* 0x000079570600a986 */ /* 0x0001e2000c101124 */
[----:B------:R-:W-:Y:S05]  /*4830*/  @P3 BRA `(.L_x_168) ;  /* 0x00000000000c3947 */ /* 0x000fea0003800000 */
[----:B------:R-:W1:Y:S02]  /*4840*/  LDG.E.U8 R164, desc[UR36][R2.64+0x80] ;  /* 0x0000802402a47981 */ /* 0x000e64000c1e1100 */
[----:B-1----:R-:W-:-:S05]  /*4850*/  PRMT R11, R164, 0x8880, RZ ;  /* 0x00008880a40b7816 */ /* 0x002fca00000000ff */
[----:B------:R-:W-:-:S07]  /*4860*/  IMAD R10, R11, R152, RZ ;  /* 0x000000980b0a7224 */ /* 0x000fce00078e02ff */
.L_x_168:
[----:B------:R-:W-:Y:S05]  /*4870*/  BSYNC B1 ;  /* 0x0000000000017941 */ /* 0x000fea0003800000 */
.L_x_167:
[----:B-1----:R-:W-:Y:S01]  /*4880*/  @!P3 IMAD R11, R88, R153, R10 ;  /* 0x00000099580bb224 */ /* 0x002fe200078e020a */
[----:B------:R-:W-:Y:S04]  /*4890*/  BSSY B1, `(.L_x_169) ;  /* 0x0000006000017945 */ /* 0x000fe80003800000 */
[----:B------:R1:W-:Y:S01]  /*48a0*/  @!P3 STG.E.U8 desc[UR36][R4.64+0x80], R11 ;  /* 0x0000800b0400b986 */ /* 0x0003e2000c101124 */
[----:B------:R-:W-:Y:S05]  /*48b0*/  @P4 BRA `(.L_x_170) ;  /* 0x00000000000c4947 */ /* 0x000fea0003800000 */
[----:B------:R-:W1:Y:S02]  /*48c0*/  LDG.E.U8 R164, desc[UR36][R2.64+0x81] ;  /* 0x0000812402a47981 */ /* 0x000e64000c1e1100 */
[----:B-1----:R-:W-:-:S05]  /*48d0*/  PRMT R11, R164, 0x8880, RZ ;  /* 0x00008880a40b7816 */ /* 0x002fca00000000ff */
[----:B------:R-:W-:-:S07]  /*48e0*/  IMAD R10, R11, R152, RZ ;  /* 0x000000980b0a7224 */ /* 0x000fce00078e02ff */
.L_x_170:
[----:B------:R-:W-:Y:S05]  /*48f0*/  BSYNC B1 ;  /* 0x0000000000017941 */ /* 0x000fea0003800000 */
.L_x_169:
        /* <DEDUP_REMOVED lines=10> */
.L_x_172:
[----:B------:R-:W-:Y:S05]  /*49a0*/  BSYNC B1 ;  /* 0x0000000000017941 */ /* 0x000fea0003800000 */
.L_x_171:
[----:B-1----:R-:W-:Y:S01]  /*49b0*/  @!P2 IMAD R11, R90, R153, R10 ;  /* 0x000000995a0ba224 */ /* 0x002fe200078e020a */
[----:B------:R-:W-:Y:S04]  /*49c0*/  BSSY B1, `(.L_x_173) ;  /* 0x0000006000017945 */ /* 0x000fe80003800000 */
[----:B------:R1:W-:Y:S01]  /*49d0*/  @!P2 STG.E.U8 desc[UR36][R6.64+0x80], R11 ;  /* 0x0000800b0600a986 */ /* 0x0003e2000c101124 */
[----:B------:R-:W-:Y:S05]  /*49e0*/  @P3 BRA `(.L_x_174) ;  /* 0x00000000000c3947 */ /* 0x000fea0003800000 */
[----:B------:R-:W1:Y:S02]  /*49f0*/  LDG.E.U8 R164, desc[UR36][R8.64+0x81] ;  /* 0x0000812408a47981 */ /* 0x000e64000c1e1100 */
[----:B-1----:R-:W-:-:S05]  /*4a00*/  PRMT R11, R164, 0x8880, RZ ;  /* 0x00008880a40b7816 */ /* 0x002fca00000000ff */
[----:B------:R-:W-:-:S07]  /*4a10*/  IMAD R10, R11, R152, RZ ;  /* 0x000000980b0a7224 */ /* 0x000fce00078e02ff */
.L_x_174:
[----:B------:R-:W-:Y:S05]  /*4a20*/  BSYNC B1 ;  /* 0x0000000000017941 */ /* 0x000fea0003800000 */
.L_x_173:
[----:B------:R-:W-:Y:S01]  /*4a30*/  @!P3 IMAD R91, R91, R153, R10 ;  /* 0x000000995b5bb224 */ /* 0x000fe200078e020a */
[----:B------:R-:W-:Y:S04]  /*4a40*/  BSSY B1, `(.L_x_175) ;  /* 0x0000006000017945 */ /* 0x000fe80003800000 */
[----:B------:R0:W-:Y:S01]  /*4a50*/  @!P3 STG.E.U8 desc[UR36][R6.64+0x81], R91 ;  /* 0x0000815b0600b986 */ /* 0x0001e2000c101124 */
[----:B------:R-:W-:Y:S05]  /*4a60*/  @P4 BRA `(.L_x_176) ;  /* 0x00000000000c4947 */ /* 0x000fea0003800000 */
[----:B------:R-:W1:Y:S02]  /*4a70*/  LDG.E.U8 R164, desc[UR36][R2.64+0x88] ;  /* 0x0000882402a47981 */ /* 0x000e64000c1e1100 */
[----:B-1----:R-:W-:-:S05]  /*4a80*/  PRMT R11, R164, 0x8880, RZ ;  /* 0x00008880a40b7816 */ /* 0x002fca00000000ff */
[----:B------:R-:W-:-:S07]  /*4a90*/  IMAD R10, R11, R152, RZ ;  /* 0x000000980b0a7224 */ /* 0x000fce00078e02ff */
.L_x_176:
[----:B------:R-:W-:Y:S05]  /*4aa0*/  BSYNC B1 ;  /* 0x0000000000017941 */ /* 0x000fea0003800000 */
.L_x_175:
        /* <DEDUP_REMOVED lines=10> */
.L_x_178:
[----:B------:R-:W-:Y:S05]  /*4b50*/  BSYNC B1 ;  /* 0x0000000000017941 */ /* 0x000fea0003800000 */
.L_x_177:
[----:B------:R-:W-:Y:S01]  /*4b60*/  @!P2 IMAD R93, R93, R153, R10 ;  /* 0x000000995d5da224 */ /* 0x000fe200078e020a */
[----:B------:R-:W-:Y:S04]  /*4b70*/  BSSY B1, `(.L_x_179) ;  /* 0x0000006000017945 */ /* 0x000fe80003800000 */
[----:B------:R0:W-:Y:S01]  /*4b80*/  @!P2 STG.E.U8 desc[UR36][R4.64+0x89], R93 ;  /* 0x0000895d0400a986 */ /* 0x0001e2000c101124 */
[----:B------:R-:W-:Y:S05]  /*4b90*/  @P3 BRA `(.L_x_180) ;  /* 0x00000000000c3947 */ /* 0x000fea0003800000 */
[----:B------:R-:W1:Y:S02]  /*4ba0*/  LDG.E.U8 R164, desc[UR36][R8.64+0x88] ;  /* 0x0000882408a47981 */ /* 0x000e64000c1e1100 */
[----:B-1----:R-:W-:-:S05]  /*4bb0*/  PRMT R11, R164, 0x8880, RZ ;  /* 0x00008880a40b7816 */ /* 0x002fca00000000ff */
[----:B------:R-:W-:-:S07]  /*4bc0*/  IMAD R10, R11, R152, RZ ;  /* 0x000000980b0a7224 */ /* 0x000fce00078e02ff */
.L_x_180:
[----:B------:R-:W-:Y:S05]  /*4bd0*/  BSYNC B1 ;  /* 0x0000000000017941 */ /* 0x000fea0003800000 */
.L_x_179:
[----:B-1----:R-:W-:Y:S01]  /*4be0*/  @!P3 IMAD R11, R94, R153, R10 ;  /* 0x000000995e0bb224 */ /* 0x002fe200078e020a */
[----:B------:R-:W-:Y:S04]  /*4bf0*/  BSSY B1, `(.L_x_181) ;  /* 0x0000006000017945 */ /* 0x000fe80003800000 */
[----:B------:R1:W-:Y:S01]  /*4c00*/  @!P3 STG.E.U8 desc[UR36][R6.64+0x88], R11 ;  /* 0x0000880b0600b986 */ /* 0x0003e2000c101124 */
[----:B------:R-:W-:Y:S05]  /*4c10*/  @P4 BRA `(.L_x_182) ;  /* 0x00000000000c4947 */ /* 0x000fea0003800000 */
[----:B------:R-:W1:Y:S02]  /*4c20*/  LDG.E.U8 R164, desc[UR36][R8.64+0x89] ;  /* 0x0000892408a47981 */ /* 0x000e64000c1e1100 */
[----:B-1----:R-:W-:-:S05]  /*4c30*/  PRMT R11, R164, 0x8880, RZ ;  /* 0x00008880a40b7816 */ /* 0x002fca00000000ff */
[----:B------:R-:W-:-:S07]  /*4c40*/  IMAD R10, R11, R152, RZ ;  /* 0x000000980b0a7224 */ /* 0x000fce00078e02ff */
.L_x_182:
[----:B------:R-:W-:Y:S05]  /*4c50*/  BSYNC B1 ;  /* 0x0000000000017941 */ /* 0x000fea0003800000 */
.L_x_181:
        /* <DEDUP_REMOVED lines=10> */
.L_x_184:
[----:B------:R-:W-:Y:S05]  /*4d00*/  BSYNC B1 ;  /* 0x0000000000017941 */ /* 0x000fea0003800000 */
.L_x_183:
[----:B-1----:R-:W-:Y:S01]  /*4d10*/  @!P2 IMAD R11, R96, R153, R10 ;  /* 0x00000099600ba224 */ /* 0x002fe200078e020a */
[----:B------:R-:W-:Y:S04]  /*4d20*/  BSSY B1, `(.L_x_185) ;  /* 0x0000006000017945 */ /* 0x000fe80003800000 */
[----:B------:R1:W-:Y:S01]  /*4d30*/  @!P2 STG.E.U8 desc[UR36][R4.64+0x90], R11 ;  /* 0x0000900b0400a986 */ /* 0x0003e2000c101124 */
[----:B------:R-:W-:Y:S05]  /*4d40*/  @P3 BRA `(.L_x_186) ;  /* 0x00000000000c3947 */ /* 0x000fea0003800000 */
[----:B------:R-:W1:Y:S02]  /*4d50*/  LDG.E.U8 R164, desc[UR36][R2.64+0x91] ;  /* 0x0000912402a47981 */ /* 0x000e64000c1e1100 */
[----:B-1----:R-:W-:-:S05]  /*4d60*/  PRMT R11, R164, 0x8880, RZ ;  /* 0x00008880a40b7816 */ /* 0x002fca00000000ff */
[----:B------:R-:W-:-:S07]  /*4d70*/  IMAD R10, R11, R152, RZ ;  /* 0x000000980b0a7224 */ /* 0x000fce00078e02ff */
.L_x_186:
[----:B------:R-:W-:Y:S05]  /*4d80*/  BSYNC B1 ;  /* 0x0000000000017941 */ /* 0x000fea0003800000 */
.L_x_185:
[----:B------:R-:W-:Y:S01]  /*4d90*/  @!P3 IMAD R97, R97, R153, R10 ;  /* 0x000000996161b224 */ /* 0x000fe200078e020a */
[----:B------:R-:W-:Y:S04]  /*4da0*/  BSSY B1, `(.L_x_187) ;  /* 0x0000006000017945 */ /* 0x000fe80003800000 */
[----:B------:R0:W-:Y:S01]  /*4db0*/  @!P3 STG.E.U8 desc[UR36][R4.64+0x91], R97 ;  /* 0x000091610400b986 */ /* 0x0001e2000c101124 */
[----:B------:R-:W-:Y:S05]  /*4dc0*/  @P4 BRA `(.L_x_188) ;  /* 0x00000000000c4947 */ /* 0x000fea0003800000 */
[----:B------:R-:W1:Y:S02]  /*4dd0*/  LDG.E.U8 R164, desc[UR36][R8.64+0x90] ;  /* 0x0000902408a47981 */ /* 0x000e64000c1e1100 */
[----:B-1----:R-:W-:-:S05]  /*4de0*/  PRMT R11, R164, 0x8880, RZ ;  /* 0x00008880a40b7816 */ /* 0x002fca00000000ff */
[----:B------:R-:W-:-:S07]  /*4df0*/  IMAD R10, R11, R152, RZ ;  /* 0x000000980b0a7224 */ /* 0x000fce00078e02ff */
.L_x_188:
[----:B------:R-:W-:Y:S05]  /*4e00*/  BSYNC B1 ;  /* 0x0000000000017941 */ /* 0x000fea0003800000 */
.L_x_187:
        /* <DEDUP_REMOVED lines=10> */
.L_x_190:
[----:B------:R-:W-:Y:S05]  /*4eb0*/  BSYNC B1 ;  /* 0x0000000000017941 */ /* 0x000fea0003800000 */
.L_x_189:
[----:B------:R-:W-:Y:S01]  /*4ec0*/  @!P2 IMAD R99, R99, R153, R10 ;  /* 0x000000996363a224 */ /* 0x000fe200078e020a */
[----:B------:R-:W-:Y:S04]  /*4ed0*/  BSSY B1, `(.L_x_191) ;  /* 0x0000006000017945 */ /* 0x000fe80003800000 */
[----:B------:R0:W-:Y:S01]  /*4ee0*/  @!P2 STG.E.U8 desc[UR36][R6.64+0x91], R99 ;  /* 0x000091630600a986 */ /* 0x0001e2000c101124 */
[----:B------:R-:W-:Y:S05]  /*4ef0*/  @P3 BRA `(.L_x_192) ;  /* 0x00000000000c3947 */ /* 0x000fea0003800000 */
[----:B------:R-:W1:Y:S02]  /*4f00*/  LDG.E.U8 R164, desc[UR36][R2.64+0x98] ;  /* 0x0000982402a47981 */ /* 0x000e64000c1e1100 */
[----:B-1----:R-:W-:-:S05]  /*4f10*/  PRMT R11, R164, 0x8880, RZ ;  /* 0x00008880a40b7816 */ /* 0x002fca00000000ff */
[----:B------:R-:W-:-:S07]  /*4f20*/  IMAD R10, R11, R152, RZ ;  /* 0x000000980b0a7224 */ /* 0x000fce00078e02ff */
.L_x_192:
[----:B------:R-:W-:Y:S05]  /*4f30*/  BSYNC B1 ;  /* 0x0000000000017941 */ /* 0x000fea0003800000 */
.L_x_191:
[----:B-1----:R-:W-:Y:S01]  /*4f40*/  @!P3 IMAD R11, R100, R153, R10 ;  /* 0x00000099640bb224 */ /* 0x002fe200078e020a */
[----:B------:R-:W-:Y:S04]  /*4f50*/  BSSY B1, `(.L_x_193) ;  /* 0x0000006000017945 */ /* 0x000fe80003800000 */
[----:B------:R1:W-:Y:S01]  /*4f60*/  @!P3 STG.E.U8 desc[UR36][R4.64+0x98], R11 ;  /* 0x0000980b0400b986 */ /* 0x0003e2000c101124 */
[----:B------:R-:W-:Y:S05]  /*4f70*/  @P4 BRA `(.L_x_194) ;  /* 0x00000000000c4947 */ /* 0x000fea0003800000 */
[----:B------:R-:W1:Y:S02]  /*4f80*/  LDG.E.U8 R164, desc[UR36][R2.64+0x99] ;  /* 0x0000992402a47981 */ /* 0x000e64000c1e1100 */
[----:B-1----:R-:W-:-:S05]  /*4f90*/  PRMT R11, R164, 0x8880, RZ ;  /* 0x00008880a40b7816 */ /* 0x002fca00000000ff */
[----:B------:R-:W-:-:S07]  /*4fa0*/  IMAD R10, R11, R152, RZ ;  /* 0x000000980b0a7224 */ /* 0x000fce00078e02ff */
.L_x_194:
[----:B------:R-:W-:Y:S05]  /*4fb0*/  BSYNC B1 ;  /* 0x0000000000017941 */ /* 0x000fea0003800000 */
.L_x_193:
        /* <DEDUP_REMOVED lines=10> */
.L_x_196:
[----:B------:R-:W-:Y:S05]  /*5060*/  BSYNC B1 ;  /* 0x0000000000017941 */ /* 0x000fea0003800000 */
.L_x_195:
[----:B-1----:R-:W-:Y:S01]  /*5070*/  @!P2 IMAD R11, R102, R153, R10 ;  /* 0x00000099660ba224 */ /* 0x002fe200078e020a */
[----:B------:R-:W-:Y:S04]  /*5080*/  BSSY B1, `(.L_x_197) ;  /* 0x0000006000017945 */ /* 0x000fe80003800000 */
[----:B------:R1:W-:Y:S01]  /*5090*/  @!P2 STG.E.U8 desc[UR36][R6.64+0x98], R11 ;  /* 0x0000980b0600a986 */ /* 0x0003e2000c101124 */
[----:B------:R-:W-:Y:S05]  /*50a0*/  @P3 BRA `(.L_x_198) ;  /* 0x00000000000c3947 */ /* 0x000fea0003800000 */
[----:B------:R-:W1:Y:S02]  /*50b0*/  LDG.E.U8 R164, desc[UR36][R8.64+0x99] ;  /* 0x0000992408a47981 */ /* 0x000e64000c1e1100 */
[----:B-1----:R-:W-:-:S05]  /*50c0*/  PRMT R11, R164, 0x8880, RZ ;  /* 0x00008880a40b7816 */ /* 0x002fca00000000ff */
[----:B------:R-:W-:-:S07]  /*50d0*/  IMAD R10, R11, R152, RZ ;  /* 0x000000980b0a7224 */ /* 0x000fce00078e02ff */
.L_x_198:
[----:B------:R-:W-:Y:S05]  /*50e0*/  BSYNC B1 ;  /* 0x0000000000017941 */ /* 0x000fea0003800000 */
.L_x_197:
[----:B------:R-:W-:Y:S01]  /*50f0*/  @!P3 IMAD R103, R103, R153, R10 ;  /* 0x000000996767b224 */ /* 0x000fe200078e020a */
[----:B------:R-:W-:Y:S04]  /*5100*/  BSSY B1, `(.L_x_199) ;  /* 0x0000006000017945 */ /* 0x000fe80003800000 */
[----:B------:R0:W-:Y:S01]  /*5110*/  @!P3 STG.E.U8 desc[UR36][R6.64+0x99], R103 ;  /* 0x000099670600b986 */ /* 0x0001e2000c101124 */
[----:B------:R-:W-:Y:S05]  /*5120*/  @P4 BRA `(.L_x_200) ;  /* 0x00000000000c4947 */ /* 0x000fea0003800000 */
[----:B------:R-:W1:Y:S02]  /*5130*/  LDG.E.U8 R164, desc[UR36][R2.64+0xa0] ;  /* 0x0000a02402a47981 */ /* 0x000e64000c1e1100 */
[----:B-1----:R-:W-:-:S05]  /*5140*/  PRMT R11, R164, 0x8880, RZ ;  /* 0x00008880a40b7816 */ /* 0x002fca00000000ff */
[----:B------:R-:W-:-:S07]  /*5150*/  IMAD R10, R11, R152, RZ ;  /* 0x000000980b0a7224 */ /* 0x000fce00078e02ff */
.L_x_200:
[----:B------:R-:W-:Y:S05]  /*5160*/  BSYNC B1 ;  /* 0x0000000000017941 */ /* 0x000fea0003800000 */
.L_x_199:
        /* <DEDUP_REMOVED lines=10> */
.L_x_202:
[----:B------:R-:W-:Y:S05]  /*5210*/  BSYNC B1 ;  /* 0x0000000000017941 */ /* 0x000fea0003800000 */
.L_x_201:
[----:B------:R-:W-:Y:S01]  /*5220*/  @!P2 IMAD R105, R105, R153, R10 ;  /* 0x000000996969a224 */ /* 0x000fe200078e020a */
[----:B------:R-:W-:Y:S04]  /*5230*/  BSSY B1, `(.L_x_203) ;  /* 0x0000006000017945 */ /* 0x000fe80003800000 */
[----:B------:R0:W-:Y:S01]  /*5240*/  @!P2 STG.E.U8 desc[UR36][R4.64+0xa1], R105 ;  /* 0x0000a1690400a986 */ /* 0x0001e2000c101124 */
[----:B------:R-:W-:Y:S05]  /*5250*/  @P3 BRA `(.L_x_204) ;  /* 0x00000000000c3947 */ /* 0x000fea0003800000 */
[----:B------:R-:W1:Y:S02]  /*5260*/  LDG.E.U8 R164, desc[UR36][R8.64+0xa0] ;  /* 0x0000a02408a47981 */ /* 0x000e64000c1e1100 */
[----:B-1----:R-:W-:-:S05]  /*5270*/  PRMT R11, R164, 0x8880, RZ ;  /* 0x00008880a40b7816 */ /* 0x002fca00000000ff */
[----:B------:R-:W-:-:S07]  /*5280*/  IMAD R10, R11, R152, RZ ;  /* 0x000000980b0a7224 */ /* 0x000fce00078e02ff */
.L_x_204:
[----:B------:R-:W-:Y:S05]  /*5290*/  BSYNC B1 ;  /* 0x0000000000017941 */ /* 0x000fea0003800000 */
.L_x_203:
[----:B-1----:R-:W-:Y:S01]  /*52a0*/  @!P3 IMAD R11, R106, R153, R10 ;  /* 0x000000996a0bb224 */ /* 0x002fe200078e020a */
[----:B------:R-:W-:Y:S04]  /*52b0*/  BSSY B1, `(.L_x_205) ;  /* 0x0000006000017945 */ /* 0x000fe80003800000 */
[----:B------:R1:W-:Y:S01]  /*52c0*/  @!P3 STG.E.U8 desc[UR36][R6.64+0xa0], R11 ;  /* 0x0000a00b0600b986 */ /* 0x0003e2000c101124 */
[----:B------:R-:W-:Y:S05]  /*52d0*/  @P4 BRA `(.L_x_206) ;  /* 0x00000000000c4947 */ /* 0x000fea0003800000 */
[----:B------:R-:W1:Y:S02]  /*52e0*/  LDG.E.U8 R164, desc[UR36][R8.64+0xa1] ;  /* 0x0000a12408a47981 */ /* 0x000e64000c1e1100 */
[----:B-1----:R-:W-:-:S05]  /*52f0*/  PRMT R11, R164, 0x8880, RZ ;  /* 0x00008880a40b7816 */ /* 0x002fca00000000ff */
[----:B------:R-:W-:-:S07]  /*5300*/  IMAD R10, R11, R152, RZ ;  /* 0x000000980b0a7224 */ /* 0x000fce00078e02ff */
.L_x_206:
[----:B------:R-:W-:Y:S05]  /*5310*/  BSYNC B1 ;  /* 0x0000000000017941 */ /* 0x000fea0003800000 */
.L_x_205:
        /* <DEDUP_REMOVED lines=10> */
.L_x_208:
[----:B------:R-:W-:Y:S05]  /*53c0*/  BSYNC B1 ;  /* 0x0000000000017941 */ /* 0x000fea0003800000 */
.L_x_207:
[----:B-1----:R-:W-:Y:S01]  /*53d0*/  @!P2 IMAD R11, R108, R153, R10 ;  /* 0x000000996c0ba224 */ /* 0x002fe200078e020a */
[----:B------:R-:W-:Y:S04]  /*53e0*/  BSSY B1, `(.L_x_209) ;  /* 0x0000006000017945 */ /* 0x000fe80003800000 */
[----:B------:R1:W-:Y:S01]  /*53f0*/  @!P2 STG.E.U8 desc[UR36][R4.64+0xa8], R11 ;  /* 0x0000a80b0400a986 */ /* 0x0003e2000c101124 */
[----:B------:R-:W-:Y:S05]  /*5400*/  @P3 BRA `(.L_x_210) ;  /* 0x00000000000c3947 */ /* 0x000fea0003800000 */
[----:B------:R-:W1:Y:S02]  /*5410*/  LDG.E.U8 R164, desc[UR36][R2.64+0xa9] ;  /* 0x0000a92402a47981 */ /* 0x000e64000c1e1100 */
[----:B-1----:R-:W-:-:S05]  /*5420*/  PRMT R11, R164, 0x8880, RZ ;  /* 0x00008880a40b7816 */ /* 0x002fca00000000ff */
[----:B------:R-:W-:-:S07]  /*5430*/  IMAD R10, R11, R152, RZ ;  /* 0x000000980b0a7224 */ /* 0x000fce00078e02ff */
.L_x_210:
[----:B------:R-:W-:Y:S05]  /*5440*/  BSYNC B1 ;  /* 0x0000000000017941 */ /* 0x000fea0003800000 */
.L_x_209:
[----:B------:R-:W-:Y:S01]  /*5450*/  @!P3 IMAD R109, R109, R153, R10 ;  /* 0x000000996d6db224 */ /* 0x000fe200078e020a */
[----:B------:R-:W-:Y:S04]  /*5460*/  BSSY B1, `(.L_x_211) ;  /* 0x0000006000017945 */ /* 0x000fe80003800000 */
[----:B------:R0:W-:Y:S01]  /*5470*/  @!P3 STG.E.U8 desc[UR36][R4.64+0xa9], R109 ;  /* 0x0000a96d0400b986 */ /* 0x0001e2000c101124 */
[----:B------:R-:W-:Y:S05]  /*5480*/  @P4 BRA `(.L_x_212) ;  /* 0x00000000000c4947 */ /* 0x000fea0003800000 */
[----:B------:R-:W1:Y:S02]  /*5490*/  LDG.E.U8 R164, desc[UR36][R8.64+0xa8] ;  /* 0x0000a82408a47981 */ /* 0x000e64000c1e1100 */
[----:B-1----:R-:W-:-:S05]  /*54a0*/  PRMT R11, R164, 0x8880, RZ ;  /* 0x00008880a40b7816 */ /* 0x002fca00000000ff */
[----:B------:R-:W-:-:S07]  /*54b0*/  IMAD R10, R11, R152, RZ ;  /* 0x000000980b0a7224 */ /* 0x000fce00078e02ff */
.L_x_212:
[----:B------:R-:W-:Y:S05]  /*54c0*/  BSYNC B1 ;  /* 0x0000000000017941 */ /* 0x000fea0003800000 */
.L_x_211:
        /* <DEDUP_REMOVED lines=10> */
.L_x_214:
[----:B------:R-:W-:Y:S05]  /*5570*/  BSYNC B1 ;  /* 0x0000000000017941 */ /* 0x000fea0003800000 */
.L_x_213:
[----:B------:R-:W-:Y:S01]  /*5580*/  @!P2 IMAD R111, R111, R153, R10 ;  /* 0x000000996f6fa224 */ /* 0x000fe200078e020a */
[----:B------:R-:W-:Y:S04]  /*5590*/  BSSY B1, `(.L_x_215) ;  /* 0x0000006000017945 */ /* 0x000fe80003800000 */
[----:B------:R0:W-:Y:S01]  /*55a0*/  @!P2 STG.E.U8 desc[UR36][R6.64+0xa9], R111 ;  /* 0x0000a96f0600a986 */ /* 0x0001e2000c101124 */
[----:B------:R-:W-:Y:S05]  /*55b0*/  @P3 BRA `(.L_x_216) ;  /* 0x00000000000c3947 */ /* 0x000fea0003800000 */
[----:B------:R-:W1:Y:S02]  /*55c0*/  LDG.E.U8 R164, desc[UR36][R2.64+0xb0] ;  /* 0x0000b02402a47981 */ /* 0x000e64000c1e1100 */
[----:B-1----:R-:W-:-:S05]  /*55d0*/  PRMT R11, R164, 0x8880, RZ ;  /* 0x00008880a40b7816 */ /* 0x002fca00000000ff */
[----:B------:R-:W-:-:S07]  /*55e0*/  IMAD R10, R11, R152, RZ ;  /* 0x000000980b0a7224 */ /* 0x000fce00078e02ff */
.L_x_216:
[----:B------:R-:W-:Y:S05]  /*55f0*/  BSYNC B1 ;  /* 0x0000000000017941 */ /* 0x000fea0003800000 */
.L_x_215:
[----:B-1----:R-:W-:Y:S01]  /*5600*/  @!P3 IMAD R11, R112, R153, R10 ;  /* 0x00000099700bb224 */ /* 0x002fe200078e020a */
[----:B------:R-:W-:Y:S04]  /*5610*/  BSSY B1, `(.L_x_217) ;  /* 0x0000006000017945 */ /* 0x000fe80003800000 */
[----:B------:R1:W-:Y:S01]  /*5620*/  @!P3 STG.E.U8 desc[UR36][R4.64+0xb0], R11 ;  /* 0x0000b00b0400b986 */ /* 0x0003e2000c101124 */
[----:B------:R-:W-:Y:S05]  /*5630*/  @P4 BRA `(.L_x_218) ;  /* 0x00000000000c4947 */ /* 0x000fea0003800000 */
[----:B------:R-:W1:Y:S02]  /*5640*/  LDG.E.U8 R164, desc[UR36][R2.64+0xb1] ;  /* 0x0000b12402a47981 */ /* 0x000e64000c1e1100 */
[----:B-1----:R-:W-:-:S05]  /*5650*/  PRMT R11, R164, 0x8880, RZ ;  /* 0x00008880a40b7816 */ /* 0x002fca00000000ff */
[----:B------:R-:W-:-:S07]  /*5660*/  IMAD R10, R11, R152, RZ ;  /* 0x000000980b0a7224 */ /* 0x000fce00078e02ff */
.L_x_218:
[----:B------:R-:W-:Y:S05]  /*5670*/  BSYNC B1 ;  /* 0x0000000000017941 */ /* 0x000fea0003800000 */
.L_x_217:
        /* <DEDUP_REMOVED lines=10> */
.L_x_220:
[----:B------:R-:W-:Y:S05]  /*5720*/  BSYNC B1 ;  /* 0x0000000000017941 */ /* 0x000fea0003800000 */
.L_x_219:
[----:B-1----:R-:W-:Y:S01]  /*5730*/  @!P2 IMAD R11, R114, R153, R10 ;  /* 0x00000099720ba224 */ /* 0x002fe200078e020a */
[----:B------:R-:W-:Y:S04]  /*5740*/  BSSY B1, `(.L_x_221) ;  /* 0x0000006000017945 */ /* 0x000fe80003800000 */
[----:B------:R1:W-:Y:S01]  /*5750*/  @!P2 STG.E.U8 desc[UR36][R6.64+0xb0], R11 ;  /* 0x0000b00b0600a986 */ /* 0x0003e2000c101124 */
[----:B------:R-:W-:Y:S05]  /*5760*/  @P3 BRA `(.L_x_222) ;  /* 0x00000000000c3947 */ /* 0x000fea0003800000 */
[----:B------:R-:W1:Y:S02]  /*5770*/  LDG.E.U8 R164, desc[UR36][R8.64+0xb1] ;  /* 0x0000b12408a47981 */ /* 0x000e64000c1e1100 */
[----:B-1----:R-:W-:-:S05]  /*5780*/  PRMT R11, R164, 0x8880, RZ ;  /* 0x00008880a40b7816 */ /* 0x002fca00000000ff */
[----:B------:R-:W-:-:S07]  /*5790*/  IMAD R10, R11, R152, RZ ;  /* 0x000000980b0a7224 */ /* 0x000fce00078e02ff */
.L_x_222:
[----:B------:R-:W-:Y:S05]  /*57a0*/  BSYNC B1 ;  /* 0x0000000000017941 */ /* 0x000fea0003800000 */
.L_x_221:
[----:B------:R-:W-:Y:S01]  /*57b0*/  @!P3 IMAD R115, R115, R153, R10 ;  /* 0x000000997373b224 */ /* 0x000fe200078e020a */
[----:B------:R-:W-:Y:S04]  /*57c0*/  BSSY B1, `(.L_x_223) ;  /* 0x0000006000017945 */ /* 0x000fe80003800000 */
[----:B------:R0:W-:Y:S01]  /*57d0*/  @!P3 STG.E.U8 desc[UR36][R6.64+0xb1], R115 ;  /* 0x0000b1730600b986 */ /* 0x0001e2000c101124 */
[----:B------:R-:W-:Y:S05]  /*57e0*/  @P4 BRA `(.L_x_224) ;  /* 0x00000000000c4947 */ /* 0x000fea0003800000 */
[----:B------:R-:W1:Y:S02]  /*57f0*/  LDG.E.U8 R164, desc[UR36][R2.64+0xb8] ;  /* 0x0000b82402a47981 */ /* 0x000e64000c1e1100 */
[----:B-1----:R-:W-:-:S05]  /*5800*/  PRMT R11, R164, 0x8880, RZ ;  /* 0x00008880a40b7816 */ /* 0x002fca00000000ff */
[----:B------:R-:W-:-:S07]  /*5810*/  IMAD R10, R11, R152, RZ ;  /* 0x000000980b0a7224 */ /* 0x000fce00078e02ff */
.L_x_224:
[----:B------:R-:W-:Y:S05]  /*5820*/  BSYNC B1 ;  /* 0x0000000000017941 */ /* 0x000fea0003800000 */
.L_x_223:
        /* <DEDUP_REMOVED lines=10> */
.L_x_226:
[----:B------:R-:W-:Y:S05]  /*58d0*/  BSYNC B1 ;  /* 0x0000000000017941 */ /* 0x000fea0003800000 */
.L_x_225:
[----:B------:R-:W-:Y:S01]  /*58e0*/  @!P2 IMAD R117, R117, R153, R10 ;  /* 0x000000997575a224 */ /* 0x000fe200078e020a */
[----:B------:R-:W-:Y:S04]  /*58f0*/  BSSY B1, `(.L_x_227) ;  /* 0x0000006000017945 */ /* 0x000fe80003800000 */
[----:B------:R0:W-:Y:S01]  /*5900*/  @!P2 STG.E.U8 desc[UR36][R4.64+0xb9], R117 ;  /* 0x0000b9750400a986 */ /* 0x0001e2000c101124 */
[----:B------:R-:W-:Y:S05]  /*5910*/  @P3 BRA `(.L_x_228) ;  /* 0x00000000000c3947 */ /* 0x000fea0003800000 */
[----:B------:R-:W1:Y:S02]  /*5920*/  LDG.E.U8 R164, desc[UR36][R8.64+0xb8] ;  /* 0x0000b82408a47981 */ /* 0x000e64000c1e1100 */
[----:B-1----:R-:W-:-:S05]  /*5930*/  PRMT R11, R164, 0x8880, RZ ;  /* 0x00008880a40b7816 */ /* 0x002fca00000000ff */
[----:B------:R-:W-:-:S07]  /*5940*/  IMAD R10, R11, R152, RZ ;  /* 0x000000980b0a7224 */ /* 0x000fce00078e02ff */
.L_x_228:
[----:B------:R-:W-:Y:S05]  /*5950*/  BSYNC B1 ;  /* 0x0000000000017941 */ /* 0x000fea0003800000 */
.L_x_227:
[----:B-1----:R-:W-:Y:S01]  /*5960*/  @!P3 IMAD R11, R118, R153, R10 ;  /* 0x00000099760bb224 */ /* 0x002fe200078e020a */
[----:B------:R-:W-:Y:S04]  /*5970*/  BSSY B1, `(.L_x_229) ;  /* 0x0000006000017945 */ /* 0x000fe80003800000 */
[----:B------:R1:W-:Y:S01]  /*5980*/  @!P3 STG.E.U8 desc[UR36][R6.64+0xb8], R11 ;  /* 0x0000b80b0600b986 */ /* 0x0003e2000c101124 */
[----:B------:R-:W-:Y:S05]  /*5990*/  @P4 BRA `(.L_x_230) ;  /* 0x00000000000c4947 */ /* 0x000fea0003800000 */
[----:B------:R-:W1:Y:S02]  /*59a0*/  LDG.E.U8 R164, desc[UR36][R8.64+0xb9] ;  /* 0x0000b92408a47981 */ /* 0x000e64000c1e1100 */
[----:B-1----:R-:W-:-:S05]  /*59b0*/  PRMT R11, R164, 0x8880, RZ ;  /* 0x00008880a40b7816 */ /* 0x002fca00000000ff */
[----:B------:R-:W-:-:S07]  /*59c0*/  IMAD R10, R11, R152, RZ ;  /* 0x000000980b0a7224 */ /* 0x000fce00078e02ff */
.L_x_230:
[----:B------:R-:W-:Y:S05]  /*59d0*/  BSYNC B1 ;  /* 0x0000000000017941 */ /* 0x000fea0003800000 */
.L_x_229:
        /* <DEDUP_REMOVED lines=10> */
.L_x_232:
[----:B------:R-:W-:Y:S05]  /*5a80*/  BSYNC B1 ;  /* 0x0000000000017941 */ /* 0x000fea0003800000 */
.L_x_231:
[----:B-1----:R-:W-:Y:S01]  /*5a90*/  @!P2 IMAD R11, R120, R153, R10 ;  /* 0x00000099780ba224 */ /* 0x002fe200078e020a */
[----:B------:R-:W-:Y:S04]  /*5aa0*/  BSSY B1, `(.L_x_233) ;  /* 0x0000006000017945 */ /* 0x000fe80003800000 */
[----:B------:R1:W-:Y:S01]  /*5ab0*/  @!P2 STG.E.U8 desc[UR36][R4.64+0xc0], R11 ;  /* 0x0000c00b0400a986 */ /* 0x0003e2000c101124 */
[----:B------:R-:W-:Y:S05]  /*5ac0*/  @P3 BRA `(.L_x_234) ;  /* 0x00000000000c3947 */ /* 0x000fea0003800000 */
[----:B------:R-:W1:Y:S02]  /*5ad0*/  LDG.E.U8 R164, desc[UR36][R2.64+0xc1] ;  /* 0x0000c12402a47981 */ /* 0x000e64000c1e1100 */
[----:B-1----:R-:W-:-:S05]  /*5ae0*/  PRMT R11, R164, 0x8880, RZ ;  /* 0x00008880a40b7816 */ /* 0x002fca00000000ff */
[----:B------:R-:W-:-:S07]  /*5af0*/  IMAD R10, R11, R152, RZ ;  /* 0x000000980b0a7224 */ /* 0x000fce00078e02ff */
.L_x_234:
[----:B------:R-:W-:Y:S05]  /*5b00*/  BSYNC B1 ;  /* 0x0000000000017941 */ /* 0x000fea0003800000 */
.L_x_233:
[----:B------:R-:W-:Y:S01]  /*5b10*/  @!P3 IMAD R121, R121, R153, R10 ;  /* 0x000000997979b224 */ /* 0x000fe200078e020a */
[----:B------:R-:W-:Y:S04]  /*5b20*/  BSSY B1, `(.L_x_235) ;  /* 0x0000006000017945 */ /* 0x000fe80003800000 */
[----:B------:R0:W-:Y:S01]  /*5b30*/  @!P3 STG.E.U8 desc[UR36][R4.64+0xc1], R121 ;  /* 0x0000c1790400b986 */ /* 0x0001e2000c101124 */
[----:B------:R-:W-:Y:S05]  /*5b40*/  @P4 BRA `(.L_x_236) ;  /* 0x00000000000c4947 */ /* 0x000fea0003800000 */
[----:B------:R-:W1:Y:S02]  /*5b50*/  LDG.E.U8 R164, desc[UR36][R8.64+0xc0] ;  /* 0x0000c02408a47981 */ /* 0x000e64000c1e1100 */
[----:B-1----:R-:W-:-:S05]  /*5b60*/  PRMT R11, R164, 0x8880, RZ ;  /* 0x00008880a40b7816 */ /* 0x002fca00000000ff */
[----:B------:R-:W-:-:S07]  /*5b70*/  IMAD R10, R11, R152, RZ ;  /* 0x000000980b0a7224 */ /* 0x000fce00078e02ff */
.L_x_236:
[----:B------:R-:W-:Y:S05]  /*5b80*/  BSYNC B1 ;  /* 0x0000000000017941 */ /* 0x000fea0003800000 */
.L_x_235:
        /* <DEDUP_REMOVED lines=10> */
.L_x_238:
[----:B------:R-:W-:Y:S05]  /*5c30*/  BSYNC B1 ;  /* 0x0000000000017941 */ /* 0x000fea0003800000 */
.L_x_237:
[----:B------:R-:W-:Y:S01]  /*5c40*/  @!P2 IMAD R123, R123, R153, R10 ;  /* 0x000000997b7ba224 */ /* 0x000fe200078e020a */
[----:B------:R-:W-:Y:S04]  /*5c50*/  BSSY B1, `(.L_x_239) ;  /* 0x0000006000017945 */ /* 0x000fe80003800000 */
[----:B------:R0:W-:Y:S01]  /*5c60*/  @!P2 STG.E.U8 desc[UR36][R6.64+0xc1], R123 ;  /* 0x0000c17b0600a986 */ /* 0x0001e2000c101124 */
[----:B------:R-:W-:Y:S05]  /*5c70*/  @P3 BRA `(.L_x_240) ;  /* 0x00000000000c3947 */ /* 0x000fea0003800000 */
[----:B------:R-:W1:Y:S02]  /*5c80*/  LDG.E.U8 R164, desc[UR36][R2.64+0xc8] ;  /* 0x0000c82402a47981 */ /* 0x000e64000c1e1100 */
[----:B-1----:R-:W-:-:S05]  /*5c90*/  PRMT R11, R164, 0x8880, RZ ;  /* 0x00008880a40b7816 */ /* 0x002fca00000000ff */
[----:B------:R-:W-:-:S07]  /*5ca0*/  IMAD R10, R11, R152, RZ ;  /* 0x000000980b0a7224 */ /* 0x000fce00078e02ff */
.L_x_240:
[----:B------:R-:W-:Y:S05]  /*5cb0*/  BSYNC B1 ;  /* 0x0000000000017941 */ /* 0x000fea0003800000 */
.L_x_239:
[----:B-1----:R-:W-:Y:S01]  /*5cc0*/  @!P3 IMAD R11, R124, R153, R10 ;  /* 0x000000997c0bb224 */ /* 0x002fe200078e020a */
[----:B------:R-:W-:Y:S04]  /*5cd0*/  BSSY B1, `(.L_x_241) ;  /* 0x0000006000017945 */ /* 0x000fe80003800000 */
[----:B------:R1:W-:Y:S01]  /*5ce0*/  @!P3 STG.E.U8 desc[UR36][R4.64+0xc8], R11 ;  /* 0x0000c80b0400b986 */ /* 0x0003e2000c101124 */
[----:B------:R-:W-:Y:S05]  /*5cf0*/  @P4 BRA `(.L_x_242) ;  /* 0x00000000000c4947 */ /* 0x000fea0003800000 */
[----:B------:R-:W1:Y:S02]  /*5d00*/  LDG.E.U8 R164, desc[UR36][R2.64+0xc9] ;  /* 0x0000c92402a47981 */ /* 0x000e64000c1e1100 */
[----:B-1----:R-:W-:-:S05]  /*5d10*/  PRMT R11, R164, 0x8880, RZ ;  /* 0x00008880a40b7816 */ /* 0x002fca00000000ff */
[----:B------:R-:W-:-:S07]  /*5d20*/  IMAD R10, R11, R152, RZ ;  /* 0x000000980b0a7224 */ /* 0x000fce00078e02ff */
.L_x_242:
[----:B------:R-:W-:Y:S05]  /*5d30*/  BSYNC B1 ;  /* 0x0000000000017941 */ /* 0x000fea0003800000 */
.L_x_241:
        /* <DEDUP_REMOVED lines=10> */
.L_x_244:
[----:B------:R-:W-:Y:S05]  /*5de0*/  BSYNC B1 ;  /* 0x0000000000017941 */ /* 0x000fea0003800000 */
.L_x_243:
[----:B-1----:R-:W-:Y:S01]  /*5df0*/  @!P2 IMAD R11, R126, R153, R10 ;  /* 0x000000997e0ba224 */ /* 0x002fe200078e020a */
[----:B------:R-:W-:Y:S04]  /*5e00*/  BSSY B1, `(.L_x_245) ;  /* 0x0000006000017945 */ /* 0x000fe80003800000 */
[----:B------:R1:W-:Y:S01]  /*5e10*/  @!P2 STG.E.U8 desc[UR36][R6.64+0xc8], R11 ;  /* 0x0000c80b0600a986 */ /* 0x0003e2000c101124 */
[----:B------:R-:W-:Y:S05]  /*5e20*/  @P3 BRA `(.L_x_246) ;  /* 0x00000000000c3947 */ /* 0x000fea0003800000 */
[----:B------:R-:W1:Y:S02]  /*5e30*/  LDG.E.U8 R164, desc[UR36][R8.64+0xc9] ;  /* 0x0000c92408a47981 */ /* 0x000e64000c1e1100 */
[----:B-1----:R-:W-:-:S05]  /*5e40*/  PRMT R11, R164, 0x8880, RZ ;  /* 0x00008880a40b7816 */ /* 0x002fca00000000ff */
[----:B------:R-:W-:-:S07]  /*5e50*/  IMAD R10, R11, R152, RZ ;  /* 0x000000980b0a7224 */ /* 0x000fce00078e02ff */
.L_x_246:
[----:B------:R-:W-:Y:S05]  /*5e60*/  BSYNC B1 ;  /* 0x0000000000017941 */ /* 0x000fea0003800000 */
.L_x_245:
[----:B------:R-:W-:Y:S01]  /*5e70*/  @!P3 IMAD R127, R127, R153, R10 ;  /* 0x000000997f7fb224 */ /* 0x000fe200078e020a */
[----:B------:R-:W-:Y:S04]  /*5e80*/  BSSY B1, `(.L_x_247) ;  /* 0x0000006000017945 */ /* 0x000fe80003800000 */
[----:B------:R0:W-:Y:S01]  /*5e90*/  @!P3 STG.E.U8 desc[UR36][R6.64+0xc9], R127 ;  /* 0x0000c97f0600b986 */ /* 0x0001e2000c101124 */
[----:B------:R-:W-:Y:S05]  /*5ea0*/  @P4 BRA `(.L_x_248) ;  /* 0x00000000000c4947 */ /* 0x000fea0003800000 */
[----:B------:R-:W1:Y:S02]  /*5eb0*/  LDG.E.U8 R164, desc[UR36][R2.64+0xd0] ;  /* 0x0000d02402a47981 */ /* 0x000e64000c1e1100 */
[----:B-1----:R-:W-:-:S05]  /*5ec0*/  PRMT R11, R164, 0x8880, RZ ;  /* 0x00008880a40b7816 */ /* 0x002fca00000000ff */
[----:B------:R-:W-:-:S07]  /*5ed0*/  IMAD R10, R11, R152, RZ ;  /* 0x000000980b0a7224 */ /* 0x000fce00078e02ff */
.L_x_248:
[----:B------:R-:W-:Y:S05]  /*5ee0*/  BSYNC B1 ;  /* 0x0000000000017941 */ /* 0x000fea0003800000 */
.L_x_247:
        /* <DEDUP_REMOVED lines=10> */
.L_x_250:
[----:B------:R-:W-:Y:S05]  /*5f90*/  BSYNC B1 ;  /* 0x0000000000017941 */ /* 0x000fea0003800000 */
.L_x_249:
[----:B------:R-:W-:Y:S01]  /*5fa0*/  @!P2 IMAD R129, R129, R153, R10 ;  /* 0x000000998181a224 */ /* 0x000fe200078e020a */
[----:B------:R-:W-:Y:S04]  /*5fb0*/  BSSY B1, `(.L_x_251) ;  /* 0x0000006000017945 */ /* 0x000fe80003800000 */
[----:B------:R0:W-:Y:S01]  /*5fc0*/  @!P2 STG.E.U8 desc[UR36][R4.64+0xd1], R129 ;  /* 0x0000d1810400a986 */ /* 0x0001e2000c101124 */
[----:B------:R-:W-:Y:S05]  /*5fd0*/  @P3 BRA `(.L_x_252) ;  /* 0x00000000000c3947 */ /* 0x000fea0003800000 */
[----:B------:R-:W1:Y:S02]  /*5fe0*/  LDG.E.U8 R164, desc[UR36][R8.64+0xd0] ;  /* 0x0000d02408a47981 */ /* 0x000e64000c1e1100 */
[----:B-1----:R-:W-:-:S05]  /*5ff0*/  PRMT R11, R164, 0x8880, RZ ;  /* 0x00008880a40b7816 */ /* 0x002fca00000000ff */
[----:B------:R-:W-:-:S07]  /*6000*/  IMAD R10, R11, R152, RZ ;  /* 0x000000980b0a7224 */ /* 0x000fce00078e02ff */
.L_x_252:
[----:B------:R-:W-:Y:S05]  /*6010*/  BSYNC B1 ;  /* 0x0000000000017941 */ /* 0x000fea0003800000 */
.L_x_251:
[----:B-1----:R-:W-:Y:S01]  /*6020*/  @!P3 IMAD R11, R130, R153, R10 ;  /* 0x00000099820bb224 */ /* 0x002fe200078e020a */
[----:B------:R-:W-:Y:S04]  /*6030*/  BSSY B1, `(.L_x_253) ;  /* 0x0000006000017945 */ /* 0x000fe80003800000 */
[----:B------:R1:W-:Y:S01]  /*6040*/  @!P3 STG.E.U8 desc[UR36][R6.64+0xd0], R11 ;  /* 0x0000d00b0600b986 */ /* 0x0003e2000c101124 */
[----:B------:R-:W-:Y:S05]  /*6050*/  @P4 BRA `(.L_x_254) ;  /* 0x00000000000c4947 */ /* 0x000fea0003800000 */
[----:B------:R-:W1:Y:S02]  /*6060*/  LDG.E.U8 R164, desc[UR36][R8.64+0xd1] ;  /* 0x0000d12408a47981 */ /* 0x000e64000c1e1100 */
[----:B-1----:R-:W-:-:S05]  /*6070*/  PRMT R11, R164, 0x8880, RZ ;  /* 0x00008880a40b7816 */ /* 0x002fca00000000ff */
[----:B------:R-:W-:-:S07]  /*6080*/  IMAD R10, R11, R152, RZ ;  /* 0x000000980b0a7224 */ /* 0x000fce00078e02ff */
.L_x_254:
[----:B------:R-:W-:Y:S05]  /*6090*/  BSYNC B1 ;  /* 0x0000000000017941 */ /* 0x000fea0003800000 */
.L_x_253:
        /* <DEDUP_REMOVED lines=10> */
.L_x_256:
[----:B------:R-:W-:Y:S05]  /*6140*/  BSYNC B1 ;  /* 0x0000000000017941 */ /* 0x000fea0003800000 */
.L_x_255:
[----:B-1----:R-:W-:Y:S01]  /*6150*/  @!P2 IMAD R11, R132, R153, R10 ;  /* 0x00000099840ba224 */ /* 0x002fe200078e020a */
[----:B------:R-:W-:Y:S04]  /*6160*/  BSSY B1, `(.L_x_257) ;  /* 0x0000006000017945 */ /* 0x000fe80003800000 */
[----:B------:R1:W-:Y:S01]  /*6170*/  @!P2 STG.E.U8 desc[UR36][R4.64+0xd8], R11 ;  /* 0x0000d80b0400a986 */ /* 0x0003e2000c101124 */
[----:B------:R-:W-:Y:S05]  /*6180*/  @P3 BRA `(.L_x_258) ;  /* 0x00000000000c3947 */ /* 0x000fea0003800000 */
[----:B------:R-:W1:Y:S02]  /*6190*/  LDG.E.U8 R164, desc[UR36][R2.64+0xd9] ;  /* 0x0000d92402a47981 */ /* 0x000e64000c1e1100 */
[----:B-1----:R-:W-:-:S05]  /*61a0*/  PRMT R11, R164, 0x8880, RZ ;  /* 0x00008880a40b7816 */ /* 0x002fca00000000ff */
[----:B------:R-:W-:-:S07]  /*61b0*/  IMAD R10, R11, R152, RZ ;  /* 0x000000980b0a7224 */ /* 0x000fce00078e02ff */
.L_x_258:
[----:B------:R-:W-:Y:S05]  /*61c0*/  BSYNC B1 ;  /* 0x0000000000017941 */ /* 0x000fea0003800000 */
.L_x_257:
[----:B------:R-:W-:Y:S01]  /*61d0*/  @!P3 IMAD R133, R133, R153, R10 ;  /* 0x000000998585b224 */ /* 0x000fe200078e020a */
[----:B------:R-:W-:Y:S04]  /*61e0*/  BSSY B1, `(.L_x_259) ;  /* 0x0000006000017945 */ /* 0x000fe80003800000 */
[----:B------:R0:W-:Y:S01]  /*61f0*/  @!P3 STG.E.U8 desc[UR36][R4.64+0xd9], R133 ;  /* 0x0000d9850400b986 */ /* 0x0001e2000c101124 */
[----:B------:R-:W-:Y:S05]  /*6200*/  @P4 BRA `(.L_x_260) ;  /* 0x00000000000c4947 */ /* 0x000fea0003800000 */
[----:B------:R-:W1:Y:S02]  /*6210*/  LDG.E.U8 R164, desc[UR36][R8.64+0xd8] ;  /* 0x0000d82408a47981 */ /* 0x000e64000c1e1100 */
[----:B-1----:R-:W-:-:S05]  /*6220*/  PRMT R11, R164, 0x8880, RZ ;  /* 0x00008880a40b7816 */ /* 0x002fca00000000ff */
[----:B------:R-:W-:-:S07]  /*6230*/  IMAD R10, R11, R152, RZ ;  /* 0x000000980b0a7224 */ /* 0x000fce00078e02ff */
.L_x_260:
[----:B------:R-:W-:Y:S05]  /*6240*/  BSYNC B1 ;  /* 0x0000000000017941 */ /* 0x000fea0003800000 */
.L_x_259:
        /* <DEDUP_REMOVED lines=10> */
.L_x_262:
[----:B------:R-:W-:Y:S05]  /*62f0*/  BSYNC B1 ;  /* 0x0000000000017941 */ /* 0x000fea0003800000 */
.L_x_261:
[----:B------:R-:W-:Y:S01]  /*6300*/  @!P2 IMAD R135, R135, R153, R10 ;  /* 0x000000998787a224 */ /* 0x000fe200078e020a */
[----:B------:R-:W-:Y:S04]  /*6310*/  BSSY B1, `(.L_x_263) ;  /* 0x0000006000017945 */ /* 0x000fe80003800000 */
[----:B------:R0:W-:Y:S01]  /*6320*/  @!P2 STG.E.U8 desc[UR36][R6.64+0xd9], R135 ;  /* 0x0000d9870600a986 */ /* 0x0001e2000c101124 */
[----:B------:R-:W-:Y:S05]  /*6330*/  @P3 BRA `(.L_x_264) ;  /* 0x00000000000c3947 */ /* 0x000fea0003800000 */
[----:B------:R-:W1:Y:S02]  /*6340*/  LDG.E.U8 R164, desc[UR36][R2.64+0xe0] ;  /* 0x0000e02402a47981 */ /* 0x000e64000c1e1100 */
[----:B-1----:R-:W-:-:S05]  /*6350*/  PRMT R11, R164, 0x8880, RZ ;  /* 0x00008880a40b7816 */ /* 0x002fca00000000ff */
[----:B------:R-:W-:-:S07]  /*6360*/  IMAD R10, R11, R152, RZ ;  /* 0x000000980b0a7224 */ /* 0x000fce00078e02ff */
.L_x_264:
[----:B------:R-:W-:Y:S05]  /*6370*/  BSYNC B1 ;  /* 0x0000000000017941 */ /* 0x000fea0003800000 */
.L_x_263:
[----:B-1----:R-:W-:Y:S01]  /*6380*/  @!P3 IMAD R11, R136, R153, R10 ;  /* 0x00000099880bb224 */ /* 0x002fe200078e020a */
[----:B------:R-:W-:Y:S04]  /*6390*/  BSSY B1, `(.L_x_265) ;  /* 0x0000006000017945 */ /* 0x000fe80003800000 */
[----:B------:R1:W-:Y:S01]  /*63a0*/  @!P3 STG.E.U8 desc[UR36][R4.64+0xe0], R11 ;  /* 0x0000e00b0400b986 */ /* 0x0003e2000c101124 */
[----:B------:R-:W-:Y:S05]  /*63b0*/  @P4 BRA `(.L_x_266) ;  /* 0x00000000000c4947 */ /* 0x000fea0003800000 */
[----:B------:R-:W1:Y:S02]  /*63c0*/  LDG.E.U8 R164, desc[UR36][R2.64+0xe1] ;  /* 0x0000e12402a47981 */ /* 0x000e64000c1e1100 */
[----:B-1----:R-:W-:-:S05]  /*63d0*/  PRMT R11, R164, 0x8880, RZ ;  /* 0x00008880a40b7816 */ /* 0x002fca00000000ff */
[----:B------:R-:W-:-:S07]  /*63e0*/  IMAD R10, R11, R152, RZ ;  /* 0x000000980b0a7224 */ /* 0x000fce00078e02ff */
.L_x_266:
[----:B------:R-:W-:Y:S05]  /*63f0*/  BSYNC B1 ;  /* 0x0000000000017941 */ /* 0x000fea0003800000 */
.L_x_265:
        /* <DEDUP_REMOVED lines=10> */
.L_x_268:
[----:B------:R-:W-:Y:S05]  /*64a0*/  BSYNC B1 ;  /* 0x0000000000017941 */ /* 0x000fea0003800000 */
.L_x_267:
[----:B-1----:R-:W-:Y:S01]  /*64b0*/  @!P2 IMAD R11, R138, R153, R10 ;  /* 0x000000998a0ba224 */ /* 0x002fe200078e020a */
[----:B------:R-:W-:Y:S04]  /*64c0*/  BSSY B1, `(.L_x_269) ;  /* 0x0000006000017945 */ /* 0x000fe80003800000 */
[----:B------:R1:W-:Y:S01]  /*64d0*/  @!P2 STG.E.U8 desc[UR36][R6.64+0xe0], R11 ;  /* 0x0000e00b0600a986 */ /* 0x0003e2000c101124 */
[----:B------:R-:W-:Y:S05]  /*64e0*/  @P3 BRA `(.L_x_270) ;  /* 0x00000000000c3947 */ /* 0x000fea0003800000 */
[----:B------:R-:W1:Y:S02]  /*64f0*/  LDG.E.U8 R164, desc[UR36][R8.64+0xe1] ;  /* 0x0000e12408a47981 */ /* 0x000e64000c1e1100 */
[----:B-1----:R-:W-:-:S05]  /*6500*/  PRMT R11, R164, 0x8880, RZ ;  /* 0x00008880a40b7816 */ /* 0x002fca00000000ff */
[----:B------:R-:W-:-:S07]  /*6510*/  IMAD R10, R11, R152, RZ ;  /* 0x000000980b0a7224 */ /* 0x000fce00078e02ff */
.L_x_270:
[----:B------:R-:W-:Y:S05]  /*6520*/  BSYNC B1 ;  /* 0x0000000000017941 */ /* 0x000fea0003800000 */
.L_x_269:
[----:B------:R-:W-:Y:S01]  /*6530*/  @!P3 IMAD R139, R139, R153, R10 ;  /* 0x000000998b8bb224 */ /* 0x000fe200078e020a */
[----:B------:R-:W-:Y:S04]  /*6540*/  BSSY B1, `(.L_x_271) ;  /* 0x0000006000017945 */ /* 0x000fe80003800000 */
[----:B------:R0:W-:Y:S01]  /*6550*/  @!P3 STG.E.U8 desc[UR36][R6.64+0xe1], R139 ;  /* 0x0000e18b0600b986 */ /* 0x0001e2000c101124 */
[----:B------:R-:W-:Y:S05]  /*6560*/  @P4 BRA `(.L_x_272) ;  /* 0x00000000000c4947 */ /* 0x000fea0003800000 */
[----:B------:R-:W1:Y:S02]  /*6570*/  LDG.E.U8 R164, desc[UR36][R2.64+0xe8] ;  /* 0x0000e82402a47981 */ /* 0x000e64000c1e1100 */
[----:B-1----:R-:W-:-:S05]  /*6580*/  PRMT R11, R164, 0x8880, RZ ;  /* 0x00008880a40b7816 */ /* 0x002fca00000000ff */
[----:B------:R-:W-:-:S07]  /*6590*/  IMAD R10, R11, R152, RZ ;  /* 0x000000980b0a7224 */ /* 0x000fce00078e02ff */
.L_x_272:
[----:B------:R-:W-:Y:S05]  /*65a0*/  BSYNC B1 ;  /* 0x0000000000017941 */ /* 0x000fea0003800000 */
.L_x_271:
        /* <DEDUP_REMOVED lines=10> */
.L_x_274:
[----:B------:R-:W-:Y:S05]  /*6650*/  BSYNC B1 ;  /* 0x0000000000017941 */ /* 0x000fea0003800000 */
.L_x_273:
[----:B------:R-:W-:Y:S01]  /*6660*/  @!P2 IMAD R141, R141, R153, R10 ;  /* 0x000000998d8da224 */ /* 0x000fe200078e020a */
[----:B------:R-:W-:Y:S04]  /*6670*/  BSSY B1, `(.L_x_275) ;  /* 0x0000006000017945 */ /* 0x000fe80003800000 */
[----:B------:R0:W-:Y:S01]  /*6680*/  @!P2 STG.E.U8 desc[UR36][R4.64+0xe9], R141 ;  /* 0x0000e98d0400a986 */ /* 0x0001e2000c101124 */
[----:B------:R-:W-:Y:S05]  /*6690*/  @P3 BRA `(.L_x_276) ;  /* 0x00000000000c3947 */ /* 0x000fea0003800000 */
[----:B------:R-:W1:Y:S02]  /*66a0*/  LDG.E.U8 R164, desc[UR36][R8.64+0xe8] ;  /* 0x0000e82408a47981 */ /* 0x000e64000c1e1100 */
[----:B-1----:R-:W-:-:S05]  /*66b0*/  PRMT R11, R164, 0x8880, RZ ;  /* 0x00008880a40b7816 */ /* 0x002fca00000000ff */
[----:B------:R-:W-:-:S07]  /*66c0*/  IMAD R10, R11, R152, RZ ;  /* 0x000000980b0a7224 */ /* 0x000fce00078e02ff */
.L_x_276:
[----:B------:R-:W-:Y:S05]  /*66d0*/  BSYNC B1 ;  /* 0x0000000000017941 */ /* 0x000fea0003800000 */
.L_x_275:
[----:B-1----:R-:W-:Y:S01]  /*66e0*/  @!P3 IMAD R11, R142, R153, R10 ;  /* 0x000000998e0bb224 */ /* 0x002fe200078e020a */
[----:B------:R-:W-:Y:S04]  /*66f0*/  BSSY B1, `(.L_x_277) ;  /* 0x0000006000017945 */ /* 0x000fe80003800000 */
[----:B------:R1:W-:Y:S01]  /*6700*/  @!P3 STG.E.U8 desc[UR36][R6.64+0xe8], R11 ;  /* 0x0000e80b0600b986 */ /* 0x0003e2000c101124 */
[----:B------:R-:W-:Y:S05]  /*6710*/  @P4 BRA `(.L_x_278) ;  /* 0x00000000000c4947 */ /* 0x000fea0003800000 */
[----:B------:R-:W1:Y:S02]  /*6720*/  LDG.E.U8 R164, desc[UR36][R8.64+0xe9] ;  /* 0x0000e92408a47981 */ /* 0x000e64000c1e1100 */
[----:B-1----:R-:W-:-:S05]  /*6730*/  PRMT R11, R164, 0x8880, RZ ;  /* 0x00008880a40b7816 */ /* 0x002fca00000000ff */
[----:B------:R-:W-:-:S07]  /*6740*/  IMAD R10, R11, R152, RZ ;  /* 0x000000980b0a7224 */ /* 0x000fce00078e02ff */
.L_x_278:
[----:B------:R-:W-:Y:S05]  /*6750*/  BSYNC B1 ;  /* 0x0000000000017941 */ /* 0x000fea0003800000 */
.L_x_277:
        /* <DEDUP_REMOVED lines=10> */
.L_x_280:
[----:B------:R-:W-:Y:S05]  /*6800*/  BSYNC B1 ;  /* 0x0000000000017941 */ /* 0x000fea0003800000 */
.L_x_279:
[----:B-1----:R-:W-:Y:S01]  /*6810*/  @!P2 IMAD R11, R144, R153, R10 ;  /* 0x00000099900ba224 */ /* 0x002fe200078e020a */
[----:B------:R-:W-:Y:S04]  /*6820*/  BSSY B1, `(.L_x_281) ;  /* 0x0000006000017945 */ /* 0x000fe80003800000 */
[----:B------:R1:W-:Y:S01]  /*6830*/  @!P2 STG.E.U8 desc[UR36][R4.64+0xf0], R11 ;  /* 0x0000f00b0400a986 */ /* 0x0003e2000c101124 */
[----:B------:R-:W-:Y:S05]  /*6840*/  @P3 BRA `(.L_x_282) ;  /* 0x00000000000c3947 */ /* 0x000fea0003800000 */
[----:B------:R-:W1:Y:S02]  /*6850*/  LDG.E.U8 R164, desc[UR36][R2.64+0xf1] ;  /* 0x0000f12402a47981 */ /* 0x000e64000c1e1100 */
[----:B-1----:R-:W-:-:S05]  /*6860*/  PRMT R11, R164, 0x8880, RZ ;  /* 0x00008880a40b7816 */ /* 0x002fca00000000ff */
[----:B------:R-:W-:-:S07]  /*6870*/  IMAD R10, R11, R152, RZ ;  /* 0x000000980b0a7224 */ /* 0x000fce00078e02ff */
.L_x_282:
[----:B------:R-:W-:Y:S05]  /*6880*/  BSYNC B1 ;  /* 0x0000000000017941 */ /* 0x000fea0003800000 */
.L_x_281:
[----:B------:R-:W-:Y:S01]  /*6890*/  @!P3 IMAD R145, R145, R153, R10 ;  /* 0x000000999191b224 */ /* 0x000fe200078e020a */
[----:B------:R-:W-:Y:S04]  /*68a0*/  BSSY B1, `(.L_x_283) ;  /* 0x0000006000017945 */ /* 0x000fe80003800000 */
[----:B------:R0:W-:Y:S01]  /*68b0*/  @!P3 STG.E.U8 desc[UR36][R4.64+0xf1], R145 ;  /* 0x0000f1910400b986 */ /* 0x0001e2000c101124 */
[----:B------:R-:W-:Y:S05]  /*68c0*/  @P4 BRA `(.L_x_284) ;  /* 0x00000000000c4947 */ /* 0x000fea0003800000 */
[----:B------:R-:W1:Y:S02]  /*68d0*/  LDG.E.U8 R164, desc[UR36][R8.64+0xf0] ;  /* 0x0000f02408a47981 */ /* 0x000e64000c1e1100 */
[----:B-1----:R-:W-:-:S05]  /*68e0*/  PRMT R11, R164, 0x8880, RZ ;  /* 0x00008880a40b7816 */ /* 0x002fca00000000ff */
[----:B------:R-:W-:-:S07]  /*68f0*/  IMAD R10, R11, R152, RZ ;  /* 0x000000980b0a7224 */ /* 0x000fce00078e02ff */
.L_x_284:
[----:B------:R-:W-:Y:S05]  /*6900*/  BSYNC B1 ;  /* 0x0000000000017941 */ /* 0x000fea0003800000 */
.L_x_283:
[----:B------:R-:W-:Y:S01]  /*6910*/  ISETP.LT.OR P2, PT, R0, 0xf2, !P0 ;  /* 0x000000f20000780c */ /* 0x000fe20004741670 */
[----:B-1----:R-:W-:Y:S01]  /*6920*/  @!P4 IMAD R11, R146, R153, R10 ;  /* 0x00000099920bc224 */ /* 0x002fe200078e020a */
[----:B------:R-:W-:Y:S01]  /*6930*/  BSSY B1, `(.L_x_285) ;  /* 0x0000009000017945 */ /* 0x000fe20003800000 */
[C---:B------:R-:W-:Y:S02]  /*6940*/  ISETP.LT.OR P3, PT, R0.reuse, 0xf9, !P1 ;  /* 0x000000f90000780c */ /* 0x040fe40004f61670 */
[C---:B------:R-:W-:Y:S01]  /*6950*/  ISETP.LT.OR P1, PT, R0.reuse, 0xfa, !P1 ;  /* 0x000000fa0000780c */ /* 0x040fe20004f21670 */
[----:B------:R1:W-:Y:S01]  /*6960*/  @!P4 STG.E.U8 desc[UR36][R6.64+0xf0], R11 ;  /* 0x0000f00b0600c986 */ /* 0x0003e2000c101124 */
[----:B------:R-:W-:-:S06]  /*6970*/  ISETP.LT.OR P4, PT, R0, 0xf9, !P0 ;  /* 0x000000f90000780c */ /* 0x000fcc0004781670 */
[----:B------:R-:W-:Y:S07]  /*6980*/  @P2 BRA `(.L_x_286) ;  /* 0x00000000000c2947 */ /* 0x000fee0003800000 */
[----:B------:R-:W1:Y:S02]  /*6990*/  LDG.E.U8 R164, desc[UR36][R8.64+0xf1] ;  /* 0x0000f12408a47981 */ /* 0x000e64000c1e1100 */
[----:B-1----:R-:W-:-:S05]  /*69a0*/  PRMT R11, R164, 0x8880, RZ ;  /* 0x00008880a40b7816 */ /* 0x002fca00000000ff */
[----:B------:R-:W-:-:S07]  /*69b0*/  IMAD R10, R11, R152, RZ ;  /* 0x000000980b0a7224 */ /* 0x000fce00078e02ff */
.L_x_286:
[----:B------:R-:W-:Y:S05]  /*69c0*/  BSYNC B1 ;  /* 0x0000000000017941 */ /* 0x000fea0003800000 */
.L_x_285:
[----:B------:R-:W-:Y:S01]  /*69d0*/  @!P2 IMAD R147, R147, R153, R10 ;  /* 0x000000999393a224 */ /* 0x000fe200078e020a */
[----:B------:R-:W-:Y:S04]  /*69e0*/  BSSY B1, `(.L_x_287) ;  /* 0x0000006000017945 */ /* 0x000fe80003800000 */
[----:B------:R0:W-:Y:S01]  /*69f0*/  @!P2 STG.E.U8 desc[UR36][R6.64+0xf1], R147 ;  /* 0x0000f1930600a986 */ /* 0x0001e2000c101124 */
[----:B------:R-:W-:Y:S05]  /*6a00*/  @P3 BRA `(.L_x_288) ;  /* 0x00000000000c3947 */ /* 0x000fea0003800000 */
[----:B------:R-:W1:Y:S02]  /*6a10*/  LDG.E.U8 R164, desc[UR36][R2.64+0xf8] ;  /* 0x0000f82402a47981 */ /* 0x000e64000c1e1100 */
[----:B-1----:R-:W-:-:S05]  /*6a20*/  PRMT R11, R164, 0x8880, RZ ;  /* 0x00008880a40b7816 */ /* 0x002fca00000000ff */
[----:B------:R-:W-:-:S07]  /*6a30*/  IMAD R10, R11, R152, RZ ;  /* 0x000000980b0a7224 */ /* 0x000fce00078e02ff */
.L_x_288:
[----:B------:R-:W-:Y:S05]  /*6a40*/  BSYNC B1 ;  /* 0x0000000000017941 */ /* 0x000fea0003800000 */
.L_x_287:
[----:B-1----:R-:W-:Y:S01]  /*6a50*/  @!P3 IMAD R11, R148, R153, R10 ;  /* 0x00000099940bb224 */ /* 0x002fe200078e020a */
[----:B------:R-:W-:Y:S04]  /*6a60*/  BSSY B1, `(.L_x_289) ;  /* 0x0000006000017945 */ /* 0x000fe80003800000 */
[----:B------:R1:W-:Y:S01]  /*6a70*/  @!P3 STG.E.U8 desc[UR36][R4.64+0xf8], R11 ;  /* 0x0000f80b0400b986 */ /* 0x0003e2000c101124 */
[----:B------:R-:W-:Y:S05]  /*6a80*/  @P1 BRA `(.L_x_290) ;  /* 0x00000000000c1947 */ /* 0x000fea0003800000 */
[----:B------:R-:W1:Y:S02]  /*6a90*/  LDG.E.U8 R164, desc[UR36][R2.64+0xf9] ;  /* 0x0000f92402a47981 */ /* 0x000e64000c1e1100 */
[----:B-1----:R-:W-:-:S05]  /*6aa0*/  PRMT R11, R164, 0x8880, RZ ;  /* 0x00008880a40b7816 */ /* 0x002fca00000000ff */
[----:B------:R-:W-:-:S07]  /*6ab0*/  IMAD R10, R11, R152, RZ ;  /* 0x000000980b0a7224 */ /* 0x000fce00078e02ff */
.L_x_290:
[----:B------:R-:W-:Y:S05]  /*6ac0*/  BSYNC B1 ;  /* 0x0000000000017941 */ /* 0x000fea0003800000 */
.L_x_289:
[----:B------:R-:W-:Y:S01]  /*6ad0*/  @!P1 IMAD R149, R149, R153, R10 ;  /* 0x0000009995959224 */ /* 0x000fe200078e020a */
[----:B------:R-:W-:Y:S04]  /*6ae0*/  BSSY B1, `(.L_x_291) ;  /* 0x0000006000017945 */ /* 0x000fe80003800000 */
[----:B------:R0:W-:Y:S01]  /*6af0*/  @!P1 STG.E.U8 desc[UR36][R4.64+0xf9], R149 ;  /* 0x0000f99504009986 */ /* 0x0001e2000c101124 */
[----:B------:R-:W-:Y:S05]  /*6b00*/  @P4 BRA `(.L_x_292) ;  /* 0x00000000000c4947 */ /* 0x000fea0003800000 */
[----:B------:R-:W0:Y:S02]  /*6b10*/  LDG.E.U8 R164, desc[UR36][R8.64+0xf8] ;  /* 0x0000f82408a47981 */ /* 0x000e24000c1e1100 */
[----:B0-----:R-:W-:-:S05]  /*6b20*/  PRMT R3, R164, 0x8880, RZ ;  /* 0x00008880a4037816 */ /* 0x001fca00000000ff */
[----:B------:R-:W-:-:S07]  /*6b30*/  IMAD R10, R3, R152, RZ ;  /* 0x00000098030a7224 */ /* 0x000fce00078e02ff */
.L_x_292:
[----:B------:R-:W-:Y:S05]  /*6b40*/  BSYNC B1 ;  /* 0x0000000000017941 */ /* 0x000fea0003800000 */
.L_x_291:
[----:B0-----:R-:W-:Y:S01]  /*6b50*/  @!P4 IMAD R3, R150, R153, R10 ;  /* 0x000000999603c224 */ /* 0x001fe200078e020a */
[----:B------:R-:W-:Y:S01]  /*6b60*/  ISETP.LT.OR P0, PT, R0, 0xfa, !P0 ;  /* 0x000000fa0000780c */ /* 0x000fe20004701670 */
[----:B------:R-:W-:Y:S03]  /*6b70*/  BSSY B1, `(.L_x_293) ;  /* 0x0000006000017945 */ /* 0x000fe60003800000 */
[----:B------:R0:W-:Y:S09]  /*6b80*/  @!P4 STG.E.U8 desc[UR36][R6.64+0xf8], R3 ;  /* 0x0000f8030600c986 */ /* 0x0001f2000c101124 */
[----:B------:R-:W-:Y:S05]  /*6b90*/  @P0 BRA `(.L_x_294) ;  /* 0x00000000000c0947 */ /* 0x000fea0003800000 */
[----:B------:R-:W0:Y:S02]  /*6ba0*/  LDG.E.U8 R164, desc[UR36][R8.64+0xf9] ;  /* 0x0000f92408a47981 */ /* 0x000e24000c1e1100 */
[----:B0-----:R-:W-:-:S05]  /*6bb0*/  PRMT R3, R164, 0x8880, RZ ;  /* 0x00008880a4037816 */ /* 0x001fca00000000ff */
[----:B------:R-:W-:-:S07]  /*6bc0*/  IMAD R10, R3, R152, RZ ;  /* 0x00000098030a7224 */ /* 0x000fce00078e02ff */
.L_x_294:
[----:B------:R-:W-:Y:S05]  /*6bd0*/  BSYNC B1 ;  /* 0x0000000000017941 */ /* 0x000fea0003800000 */
.L_x_293:
[----:B------:R-:W-:Y:S01]  /*6be0*/  IMAD R151, R151, R153, R10 ;  /* 0x0000009997977224 */ /* 0x000fe200078e020a */
[----:B------:R-:W-:Y:S06]  /*6bf0*/  @P0 BRA `(.L_x_295) ;  /* 0x0000001800100947 */ /* 0x000fec0003800000 */
[----:B------:R0:W-:Y:S01]  /*6c00*/  STG.E.U8 desc[UR36][R6.64+0xf9], R151 ;  /* 0x0000f99706007986 */ /* 0x0001e2000c101124 */
[----:B------:R-:W-:Y:S05]  /*6c10*/  BRA `(.L_x_295) ;  /* 0x0000001800087947 */ /* 0x000fea0003800000 */
.L_x_38:
[C---:B------:R-:W-:Y:S02]  /*6c20*/  ISETP.GE.AND P1, PT, R19.reuse, 0x1, PT ;  /* 0x000000011300780c */ /* 0x040fe40003f26270 */
[----:B------:R-:W-:Y:S02]  /*6c30*/  ISETP.GE.AND P0, PT, R19, 0x9, PT ;  /* 0x000000091300780c */ /* 0x000fe40003f06270 */
[C---:B------:R-:W-:Y:S02]  /*6c40*/  ISETP.LT.OR P2, PT, R0.reuse, 0x1, !P1 ;  /* 0x000000010000780c */ /* 0x040fe40004f41670 */
[C---:B------:R-:W-:Y:S02]  /*6c50*/  ISETP.LT.OR P3, PT, R0.reuse, 0x2, !P1 ;  /* 0x000000020000780c */ /* 0x040fe40004f61670 */
[----:B------:R-:W-:-:S09]  /*6c60*/  ISETP.LT.OR P4, PT, R0, 0x1, !P0 ;  /* 0x000000010000780c */ /* 0x000fd20004781670 */
[-C--:B------:R-:W-:Y:S02]  /*6c70*/  @!P2 IMAD R3, R24, R153.reuse, RZ ;  /* 0x000000991803a224 */ /* 0x080fe400078e02ff */
[-C--:B------:R-:W-:Y:S02]  /*6c80*/  @!P3 IMAD R25, R25, R153.reuse, RZ ;  /* 0x000000991919b224 */ /* 0x080fe400078e02ff */
[----:B------:R-:W-:Y:S01]  /*6c90*/  @!P4 IMAD R9, R26, R153, RZ ;  /* 0x000000991a09c224 */ /* 0x000fe200078e02ff */
[----:B------:R0:W-:Y:S01]  /*6ca0*/  @!P2 STG.E.U8 desc[UR36][R4.64], R3 ;  /* 0x000000030400a986 */ /* 0x0001e2000c101124 */
[----:B------:R-:W-:-:S03]  /*6cb0*/  ISETP.LT.OR P2, PT, R0, 0x2, !P0 ;  /* 0x000000020000780c */ /* 0x000fc60004741670 */
[----:B------:R-:W-:Y:S01]  /*6cc0*/  @!P3 STG.E.U8 desc[UR36][R4.64+0x1], R25 ;  /* 0x000001190400b986 */ /* 0x000fe2000c101124 */
[----:B------:R-:W-:-:S03]  /*6cd0*/  ISETP.LT.OR P3, PT, R0, 0x9, !P1 ;  /* 0x000000090000780c */ /* 0x000fc60004f61670 */
[----:B------:R1:W-:Y:S01]  /*6ce0*/  @!P4 STG.E.U8 desc[UR36][R6.64], R9 ;  /* 0x000000090600c986 */ /* 0x0003e2000c101124 */
[----:B------:R-:W-:-:S05]  /*6cf0*/  ISETP.LT.OR P4, PT, R0, 0xa, !P1 ;  /* 0x0000000a0000780c */ /* 0x000fca0004f81670 */
[----:B------:R-:W-:-:S04]  /*6d00*/  @!P2 IMAD R27, R27, R153, RZ ;  /* 0x000000991b1ba224 */ /* 0x000fc800078e02ff */
[-C--:B------:R-:W-:Y:S01]  /*6d10*/  @!P3 IMAD R11, R28, R153.reuse, RZ ;  /* 0x000000991c0bb224 */ /* 0x080fe200078e02ff */
[----:B------:R-:W-:Y:S01]  /*6d20*/  @!P2 STG.E.U8 desc[UR36][R6.64+0x1], R27 ;  /* 0x0000011b0600a986 */ /* 0x000fe2000c101124 */
[C---:B------:R-:W-:Y:S02]  /*6d30*/  ISETP.LT.OR P2, PT, R0.reuse, 0x9, !P0 ;  /* 0x000000090000780c */ /* 0x040fe40004741670 */
[----:B------:R-:W-:Y:S01]  /*6d40*/  @!P4 IMAD R29, R29, R153, RZ ;  /* 0x000000991d1dc224 */ /* 0x000fe200078e02ff */
[----:B------:R2:W-:Y:S01]  /*6d50*/  @!P3 STG.E.U8 desc[UR36][R4.64+0x8], R11 ;  /* 0x0000080b0400b986 */ /* 0x0005e2000c101124 */
[----:B------:R-:W-:-:S03]  /*6d60*/  ISETP.LT.OR P3, PT, R0, 0xa, !P0 ;  /* 0x0000000a0000780c */ /* 0x000fc60004761670 */
[----:B------:R-:W-:Y:S01]  /*6d70*/  @!P4 STG.E.U8 desc[UR36][R4.64+0x9], R29 ;  /* 0x0000091d0400c986 */ /* 0x000fe2000c101124 */
[----:B------:R-:W-:-:S05]  /*6d80*/  ISETP.LT.OR P4, PT, R0, 0x11, !P1 ;  /* 0x000000110000780c */ /* 0x000fca0004f81670 */
[----:B0-----:R-:W-:-:S04]  /*6d90*/  @!P2 IMAD R3, R30, R153, RZ ;  /* 0x000000991e03a224 */ /* 0x001fc800078e02ff */
[-C--:B------:R-:W-:Y:S01]  /*6da0*/  @!P3 IMAD R31, R31, R153.reuse, RZ ;  /* 0x000000991f1fb224 */ /* 0x080fe200078e02ff */
[----:B------:R0:W-:Y:S01]  /*6db0*/  @!P2 STG.E.U8 desc[UR36][R6.64+0x8], R3 ;  /* 0x000008030600a986 */ /* 0x0001e2000c101124 */
[----:B------:R-:W-:Y:S02]  /*6dc0*/  ISETP.LT.OR P2, PT, R0, 0x12, !P1 ;  /* 0x000000120000780c */ /* 0x000fe40004f41670 */
[----:B-1----:R-:W-:Y:S01]  /*6dd0*/  @!P4 IMAD R9, R32, R153, RZ ;  /* 0x000000992009c224 */ /* 0x002fe200078e02ff */
[----:B------:R-:W-:Y:S01]  /*6de0*/  @!P3 STG.E.U8 desc[UR36][R6.64+0x9], R31 ;  /* 0x0000091f0600b986 */ /* 0x000fe2000c101124 */
[----:B------:R-:W-:-:S03]  /*6df0*/  ISETP.LT.OR P3, PT, R0, 0x11, !P0 ;  /* 0x000000110000780c */ /* 0x000fc60004761670 */
[----:B------:R1:W-:Y:S01]  /*6e00*/  @!P4 STG.E.U8 desc[UR36][R4.64+0x10], R9 ;  /* 0x000010090400c986 */ /* 0x0003e2000c101124 */
[----:B------:R-:W-:-:S05]  /*6e10*/  ISETP.LT.OR P4, PT, R0, 0x12, !P0 ;  /* 0x000000120000780c */ /* 0x000fca0004781670 */
[----:B------:R-:W-:-:S04]  /*6e20*/  @!P2 IMAD R33, R33, R153, RZ ;  /* 0x000000992121a224 */ /* 0x000fc800078e02ff */
[-C--:B--2---:R-:W-:Y:S01]  /*6e30*/  @!P3 IMAD R11, R34, R153.reuse, RZ ;  /* 0x00000099220bb224 */ /* 0x084fe200078e02ff */
        /* <DEDUP_REMOVED lines=336> */
[----:B------:R1:W-:Y:S01]  /*8340*/  @!P3 STG.E.U8 desc[UR36][R4.64+0xf1], R145 ;  /* 0x0000f1910400b986 */ /* 0x0003e2000c101124 */
[C---:B------:R-:W-:Y:S02]  /*8350*/  ISETP.LT.OR P3, PT, R0.reuse, 0xf9, !P1 ;  /* 0x000000f90000780c */ /* 0x040fe40004f61670 */
[C---:B------:R-:W-:Y:S01]  /*8360*/  ISETP.LT.OR P1, PT, R0.reuse, 0xfa, !P1 ;  /* 0x000000fa0000780c */ /* 0x040fe20004f21670 */
[----:B------:R1:W-:Y:S01]  /*8370*/  @!P4 STG.E.U8 desc[UR36][R6.64+0xf0], R9 ;  /* 0x0000f0090600c986 */ /* 0x0003e2000c101124 */
[----:B------:R-:W-:-:S02]  /*8380*/  ISETP.LT.OR P4, PT, R0, 0xf9, !P0 ;  /* 0x000000f90000780c */ /* 0x000fc40004781670 */
[----:B------:R-:W-:-:S03]  /*8390*/  ISETP.LT.OR P0, PT, R0, 0xfa, !P0 ;  /* 0x000000fa0000780c */ /* 0x000fc60004701670 */
[----:B------:R-:W-:-:S04]  /*83a0*/  @!P2 IMAD R147, R147, R153, RZ ;  /* 0x000000999393a224 */ /* 0x000fc800078e02ff */
[-C--:B--2---:R-:W-:Y:S01]  /*83b0*/  @!P3 IMAD R11, R148, R153.reuse, RZ ;  /* 0x00000099940bb224 */ /* 0x084fe200078e02ff */
[----:B------:R1:W-:Y:S01]  /*83c0*/  @!P2 STG.E.U8 desc[UR36][R6.64+0xf1], R147 ;  /* 0x0000f1930600a986 */ /* 0x0003e2000c101124 */
[-C--:B------:R-:W-:Y:S02]  /*83d0*/  @!P1 IMAD R149, R149, R153.reuse, RZ ;  /* 0x0000009995959224 */ /* 0x080fe400078e02ff */
[-C--:B0-----:R-:W-:Y:S01]  /*83e0*/  @!P4 IMAD R3, R150, R153.reuse, RZ ;  /* 0x000000999603c224 */ /* 0x081fe200078e02ff */
[----:B------:R1:W-:Y:S01]  /*83f0*/  @!P3 STG.E.U8 desc[UR36][R4.64+0xf8], R11 ;  /* 0x0000f80b0400b986 */ /* 0x0003e2000c101124 */
[----:B------:R-:W-:-:S03]  /*8400*/  @!P0 IMAD R151, R151, R153, RZ ;  /* 0x0000009997978224 */ /* 0x000fc600078e02ff */
[----:B------:R1:W-:Y:S04]  /*8410*/  @!P1 STG.E.U8 desc[UR36][R4.64+0xf9], R149 ;  /* 0x0000f99504009986 */ /* 0x0003e8000c101124 */
[----:B------:R1:W-:Y:S04]  /*8420*/  @!P4 STG.E.U8 desc[UR36][R6.64+0xf8], R3 ;  /* 0x0000f8030600c986 */ /* 0x0003e8000c101124 */
[----:B------:R1:W-:Y:S02]  /*8430*/  @!P0 STG.E.U8 desc[UR36][R6.64+0xf9], R151 ;  /* 0x0000f99706008986 */ /* 0x0003e4000c101124 */
.L_x_295:
[----:B------:R-:W-:Y:S05]  /*8440*/  BSYNC B0 ;  /* 0x0000000000007941 */ /* 0x000fea0003800000 */
.L_x_37:
[----:B01----:R-:W2:Y:S01]  /*8450*/  LDL.64 R2, [R1] ;  /* 0x0000000001027983 */ /* 0x003ea20000100a00 */
[----:B------:R-:W-:Y:S01]  /*8460*/  ULDC.64 UR4, c[0x0][0x650] ;  /* 0x0001940000047ab9 */ /* 0x000fe20000000a00 */
[----:B------:R0:W-:Y:S01]  /*8470*/  SYNCS.ARRIVE.TRANS64.A1T0 RZ, [R162+UR45], RZ ;  /* 0x000000ffa2ff79a7 */ /* 0x0001e2000810002d */
[----:B------:R-:W-:Y:S01]  /*8480*/  PRMT R0, RZ, 0x7610, R0 ;  /* 0x00007610ff007816 */ /* 0x000fe20000000000 */
[----:B------:R-:W-:Y:S02]  /*8490*/  IMAD.MOV.U32 R19, RZ, RZ, -0x1 ;  /* 0xffffffffff137424 */ /* 0x000fe400078e00ff */
[----:B------:R-:W-:Y:S01]  /*84a0*/  IMAD.MOV.U32 R22, RZ, RZ, -0x1 ;  /* 0xffffffffff167424 */ /* 0x000fe200078e00ff */
[----:B--2---:R-:W-:-:S04]  /*84b0*/  LEA R18, P0, R2, R18, 0x1 ;  /* 0x0000001202127211 */ /* 0x004fc800078008ff */
[----:B------:R-:W-:Y:S01]  /*84c0*/  LEA.HI.X R17, R2, R17, R23, 0x1, P0 ;  /* 0x0000001102117211 */ /* 0x000fe200000f0c17 */
[----:B------:R-:W-:Y:S01]  /*84d0*/  IMAD.MOV.U32 R2, RZ, RZ, -0x1 ;  /* 0xffffffffff027424 */ /* 0x000fe200078e00ff */
[----:B------:R-:W-:-:S04]  /*84e0*/  ISETP.GE.U32.AND P0, PT, R18, UR4, PT ;  /* 0x0000000412007c0c */ /* 0x000fc8000bf06070 */
[----:B------:R-:W-:-:S13]  /*84f0*/  ISETP.GE.U32.AND.EX P0, PT, R17, UR5, PT, P0 ;  /* 0x0000000511007c0c */ /* 0x000fda000bf06100 */
[----:B0-----:R-:W-:Y:S05]  /*8500*/  @P0 BRA `(.L_x_296) ;  /* 0x0000000400700947 */ /* 0x001fea0003800000 */
[----:B------:R-:W0:Y:S01]  /*8510*/  S2R R10, SR_CTAID.X ;  /* 0x00000000000a7919 */ /* 0x000e220000002500 */
[----:B------:R-:W1:Y:S01]  /*8520*/  LDC.64 R8, c[0x0][0x628] ;  /* 0x00018a00ff087b82 */ /* 0x000e620000000a00 */
[----:B------:R-:W-:Y:S01]  /*8530*/  ULDC UR4, c[0x0][0x150] ;  /* 0x0000540000047ab9 */ /* 0x000fe20000000800 */
[----:B---3--:R-:W-:Y:S01]  /*8540*/  IMAD.MOV.U32 R6, RZ, RZ, R18 ;  /* 0x000000ffff067224 */ /* 0x008fe200078e0012 */
[----:B------:R-:W2:Y:S01]  /*8550*/  S2R R20, SR_CTAID.Y ;  /* 0x0000000000147919 */ /* 0x000ea20000002600 */
[----:B------:R-:W-:-:S04]  /*8560*/  IMAD.MOV.U32 R7, RZ, RZ, R17 ;  /* 0x000000ffff077224 */ /* 0x000fc800078e0011 */
[----:B------:R-:W3:Y:S08]  /*8570*/  LDC R15, c[0x0][0x144] ;  /* 0x00005100ff0f7b82 */ /* 0x000ef00000000800 */
[----:B------:R-:W2:Y:S08]  /*8580*/  LDC R0, c[0x0][0x630] ;  /* 0x00018c00ff007b82 */ /* 0x000eb00000000800 */
[----:B------:R-:W2:Y:S01]  /*8590*/  LDC.64 R12, c[0x0][0x620] ;  /* 0x00018800ff0c7b82 */ /* 0x000ea20000000a00 */
[----:B-1----:R-:W-:-:S04]  /*85a0*/  ISETP.NE.U32.AND P0, PT, R8, RZ, PT ;  /* 0x000000ff0800720c */ /* 0x002fc80003f05070 */
[----:B------:R-:W-:Y:S02]  /*85b0*/  ISETP.NE.AND.EX P0, PT, R9, RZ, PT, P0 ;  /* 0x000000ff0900720c */ /* 0x000fe40003f05300 */
[----:B0-----:R-:W-:-:S05]  /*85c0*/  I2FP.F32.U32 R2, R10 ;  /* 0x0000000a00027245 */ /* 0x001fca0000201000 */
[----:B------:R-:W-:-:S04]  /*85d0*/  FMUL R2, R2, UR4 ;  /* 0x0000000402027c20 */ /* 0x000fc80008400000 */
[----:B------:R0:W1:Y:S02]  /*85e0*/  F2I.U32.TRUNC.NTZ R14, R2 ;  /* 0x00000002000e7305 */ /* 0x000064000020f000 */
[----:B---3--:R-:W-:Y:S05]  /*85f0*/  @!P0 BRA `(.L_x_297) ;  /* 0x0000000000288947 */ /* 0x008fea0003800000 */
[----:B------:R-:W3:Y:S02]  /*8600*/  LDC R3, c[0x0][0x634] ;  /* 0x00018d00ff037b82 */ /* 0x000ee40000000800 */
[----:B---3--:R-:W-:-:S05]  /*8610*/  IADD3 R7, P0, R18, R3, RZ ;  /* 0x0000000312077210 */ /* 0x008fca0007f1e0ff */
[----:B------:R-:W-:-:S04]  /*8620*/  IMAD.X R11, RZ, RZ, R17, P0 ;  /* 0x000000ffff0b7224 */ /* 0x000fc800000e0611 */
[----:B0-----:R-:W-:-:S04]  /*8630*/  IMAD.WIDE.U32 R2, R11, R8, RZ ;  /* 0x000000080b027225 */ /* 0x001fc800078e00ff */
[----:B----4-:R-:W-:-:S04]  /*8640*/  IMAD.WIDE.U32 R4, P0, R7, R9, R2 ;  /* 0x0000000907047225 */ /* 0x010fc80007800002 */
[----:B------:R-:W-:-:S04]  /*8650*/  IMAD.WIDE.U32 R2, R7, R8, RZ ;  /* 0x0000000807027225 */ /* 0x000fc800078e00ff */
[----:B------:R-:W-:Y:S01]  /*8660*/  IMAD.X R7, RZ, RZ, RZ, P0 ;  /* 0x000000ffff077224 */ /* 0x000fe200000e06ff */
[----:B------:R-:W-:Y:S01]  /*8670*/  IADD3 RZ, P0, R3, R4, RZ ;  /* 0x0000000403ff7210 */ /* 0x000fe20007f1e0ff */
[----:B------:R-:W-:-:S04]  /*8680*/  IMAD.MOV.U32 R6, RZ, RZ, R5 ;  /* 0x000000ffff067224 */ /* 0x000fc800078e0005 */
[----:B------:R-:W-:-:S08]  /*8690*/  IMAD.WIDE.U32.X R6, R11, R9, R6, P0 ;  /* 0x000000090b067225 */ /* 0x000fd000000e0406 */
.L_x_297:
[----:B------:R-:W3:Y:S01]  /*86a0*/  LDC.64 R26, c[0x0][0x640] ;  /* 0x00019000ff1a7b82 */ /* 0x000ee20000000a00 */
[-C--:B--2---:R-:W-:Y:S01]  /*86b0*/  SHF.R.U64 R11, R6, R0.reuse, R7 ;  /* 0x00000000060b7219 */ /* 0x084fe20000001207 */
[----:B------:R-:W-:Y:S01]  /*86c0*/  IMAD.MOV.U32 R19, RZ, RZ, R17 ;  /* 0x000000ffff137224 */ /* 0x000fe200078e0011 */
[----:B------:R-:W-:Y:S01]  /*86d0*/  SHF.R.U32.HI R0, RZ, R0, R7 ;  /* 0x00000000ff007219 */ /* 0x000fe20000011607 */
[----:B-1----:R-:W-:Y:S01]  /*86e0*/  IMAD.MOV R14, RZ, RZ, -R14 ;  /* 0x000000ffff0e7224 */ /* 0x002fe200078e0a0e */
[----:B----4-:R-:W-:Y:S01]  /*86f0*/  IADD3 R5, P0, RZ, -R11, RZ ;  /* 0x8000000bff057210 */ /* 0x010fe20007f1e0ff */
[----:B------:R-:W-:Y:S01]  /*8700*/  ULDC UR4, c[0x0][0x154] ;  /* 0x0000550000047ab9 */ /* 0x000fe20000000800 */
[----:B------:R-:W-:Y:S01]  /*8710*/  IMAD.MOV.U32 R7, RZ, RZ, 0x1 ;  /* 0x00000001ff077424 */ /* 0x000fe200078e00ff */
[----:B------:R-:W1:Y:S01]  /*8720*/  LDC R4, c[0x0][0x618] ;  /* 0x00018600ff047b82 */ /* 0x000e620000000800 */
[----:B------:R-:W-:Y:S02]  /*8730*/  IMAD R22, R15, R14, R10 ;  /* 0x0000000e0f167224 */ /* 0x000fe400078e020a */
[----:B------:R-:W-:-:S04]  /*8740*/  IMAD.X R3, RZ, RZ, ~R0, P0 ;  /* 0x000000ffff037224 */ /* 0x000fc800000e0e00 */
[-C--:B------:R-:W-:Y:S01]  /*8750*/  IMAD R0, R3, R12.reuse, RZ ;  /* 0x0000000c03007224 */ /* 0x080fe200078e02ff */
[----:B------:R-:W2:Y:S01]  /*8760*/  LDC R6, c[0x0][0x608] ;  /* 0x00018200ff067b82 */ /* 0x000ea20000000800 */
[----:B0-----:R-:W-:-:S04]  /*8770*/  IMAD.WIDE.U32 R2, R5, R12, R18 ;  /* 0x0000000c05027225 */ /* 0x001fc800078e0012 */
[----:B------:R-:W-:Y:S01]  /*8780*/  IMAD R5, R5, R13, R0 ;  /* 0x0000000d05057224 */ /* 0x000fe200078e0200 */
[----:B------:R-:W-:Y:S02]  /*8790*/  I2FP.F32.U32 R0, R20 ;  /* 0x0000001400007245 */ /* 0x000fe40000201000 */
[----:B------:R-:W0:Y:S01]  /*87a0*/  LDC R24, c[0x0][0x658] ;  /* 0x00019600ff187b82 */ /* 0x000e220000000800 */
[----:B------:R-:W-:Y:S01]  /*87b0*/  IMAD.IADD R3, R3, 0x1, R5 ;  /* 0x0000000103037824 */ /* 0x000fe200078e0205 */
[----:B---3--:R-:W-:Y:S01]  /*87c0*/  ISETP.NE.U32.AND P0, PT, R26, RZ, PT ;  /* 0x000000ff1a00720c */ /* 0x008fe20003f05070 */
[----:B------:R-:W-:Y:S01]  /*87d0*/  FMUL R0, R0, UR4 ;  /* 0x0000000400007c20 */ /* 0x000fe20008400000 */
[----:B------:R-:W-:Y:S02]  /*87e0*/  IMAD.MOV.U32 R5, RZ, RZ, -0x1 ;  /* 0xffffffffff057424 */ /* 0x000fe400078e00ff */
[----:B------:R-:W-:Y:S01]  /*87f0*/  ISETP.NE.AND.EX P0, PT, R27, RZ, PT, P0 ;  /* 0x000000ff1b00720c */ /* 0x000fe20003f05300 */
[----:B------:R3:W4:Y:S01]  /*8800*/  F2I.U32.TRUNC.NTZ R12, R0 ;  /* 0x00000000000c7305 */ /* 0x000722000020f000 */
[----:B------:R-:W3:Y:S01]  /*8810*/  LDC R15, c[0x0][0x148] ;  /* 0x00005200ff0f7b82 */ /* 0x000ee20000000800 */
[----:B-1----:R-:W-:-:S02]  /*8820*/  SHF.R.U64 R10, R2, R4, R3 ;  /* 0x00000004020a7219 */ /* 0x002fc40000001203 */
[----:B------:R-:W-:-:S05]  /*8830*/  SHF.R.U32.HI R3, RZ, R4, R3 ;  /* 0x00000004ff037219 */ /* 0x000fca0000011603 */
[----:B------:R-:W1:Y:S01]  /*8840*/  LDC R14, c[0x0][0x600] ;  /* 0x00018000ff0e7b82 */ /* 0x000e620000000800 */
[-CC-:B--2---:R-:W-:Y:S02]  /*8850*/  SHF.R.U64 R8, R10, R6.reuse, R3.reuse ;  /* 0x000000060a087219 */ /* 0x184fe40000001203 */
[----:B------:R-:W-:-:S05]  /*8860*/  SHF.R.U32.HI R3, RZ, R6, R3 ;  /* 0x00000006ff037219 */ /* 0x000fca0000011603 */
[----:B------:R-:W2:Y:S01]  /*8870*/  LDC R21, c[0x0][0x648] ;  /* 0x00019200ff157b82 */ /* 0x000ea20000000800 */
[-CC-:B0-----:R-:W-:Y:S02]  /*8880*/  SHF.R.U64 R13, R8, R24.reuse, R3.reuse ;  /* 0x00000018080d7219 */ /* 0x181fe40000001203 */
[-C--:B------:R-:W-:Y:S02]  /*8890*/  SHF.L.U32 R5, R5, R24.reuse, RZ ;  /* 0x0000001805057219 */ /* 0x080fe400000006ff */
[-C--:B------:R-:W-:Y:S01]  /*88a0*/  SHF.R.U32.HI R3, RZ, R24.reuse, R3 ;  /* 0x00000018ff037219 */ /* 0x080fe20000011603 */
[----:B------:R-:W-:Y:S01]  /*88b0*/  IMAD.MOV.U32 R2, RZ, RZ, R13 ;  /* 0x000000ffff027224 */ /* 0x000fe200078e000d */
[----:B------:R-:W-:Y:S01]  /*88c0*/  SHF.L.U32 R24, R7, R24, RZ ;  /* 0x0000001807187219 */ /* 0x000fe200000006ff */
[----:B------:R-:W0:Y:S01]  /*88d0*/  LDC R25, c[0x0][0x638] ;  /* 0x00018e00ff197b82 */ /* 0x000e220000000800 */
[----:B------:R-:W-:-:S07]  /*88e0*/  LOP3.LUT R19, RZ, R5, RZ, 0x33, !PT ;  /* 0x00000005ff137212 */ /* 0x000fce00078e33ff */
[----:B------:R-:W0:Y:S01]  /*88f0*/  LDC R28, c[0x0][0x610] ;  /* 0x00018400ff1c7b82 */ /* 0x000e220000000800 */
[----:B----4-:R-:W-:Y:S05]  /*8900*/  @!P0 BRA `(.L_x_298) ;  /* 0x0000000000288947 */ /* 0x010fea0003800000 */
[----:B---3--:R-:W3:Y:S02]  /*8910*/  LDC R0, c[0x0][0x64c] ;  /* 0x00019300ff007b82 */ /* 0x008ee40000000800 */
[----:B---3--:R-:W-:-:S05]  /*8920*/  IADD3 R7, P0, R13, R0, RZ ;  /* 0x000000000d077210 */ /* 0x008fca0007f1e0ff */
        /* <DEDUP_REMOVED lines=8> */
.L_x_298:
[----:B------:R-:W4:Y:S01]  /*89b0*/  LDC R4, c[0x0][0x65c] ;  /* 0x00019700ff047b82 */ /* 0x000f220000000800 */
[----:B--23--:R-:W-:Y:S01]  /*89c0*/  SHF.R.U64 R0, R2, R21, R3 ;  /* 0x0000001502007219 */ /* 0x00cfe20000001203 */
[----:B-1----:R-:W-:Y:S01]  /*89d0*/  VIADD R3, R14, 0xffffffff ;  /* 0xffffffff0e037836 */ /* 0x002fe20000000000 */
[----:B------:R-:W-:Y:S01]  /*89e0*/  LOP3.LUT R19, R8, R19, RZ, 0xc0, !PT ;  /* 0x0000001308137212 */ /* 0x000fe200078ec0ff */
[----:B------:R-:W-:Y:S02]  /*89f0*/  IMAD.MOV R12, RZ, RZ, -R12 ;  /* 0x000000ffff0c7224 */ /* 0x000fe400078e0a0c */
[----:B------:R-:W-:Y:S01]  /*8a00*/  IMAD.MOV R2, RZ, RZ, -R0 ;  /* 0x000000ffff027224 */ /* 0x000fe200078e0a00 */
[----:B------:R-:W-:Y:S01]  /*8a10*/  LOP3.LUT R3, R10, R3, RZ, 0xc0, !PT ;  /* 0x000000030a037212 */ /* 0x000fe200078ec0ff */
[----:B------:R-:W-:Y:S02]  /*8a20*/  IMAD R19, R24, R0, R19 ;  /* 0x0000000018137224 */ /* 0x000fe400078e0213 */
[----:B0-----:R-:W-:-:S04]  /*8a30*/  IMAD R0, R2, R25, R13 ;  /* 0x0000001902007224 */ /* 0x001fc800078e020d */
[----:B------:R-:W-:Y:S01]  /*8a40*/  IMAD R2, R0, R14, R3 ;  /* 0x0000000e00027224 */ /* 0x000fe200078e0203 */
[----:B----4-:R-:W-:Y:S01]  /*8a50*/  ISETP.NE.AND P0, PT, R4, 0x1, PT ;  /* 0x000000010400780c */ /* 0x010fe20003f05270 */
[----:B------:R-:W-:-:S05]  /*8a60*/  IMAD.MOV.U32 R4, RZ, RZ, 0x1 ;  /* 0x00000001ff047424 */ /* 0x000fca00078e00ff */
[----:B------:R-:W-:-:S07]  /*8a70*/  PRMT R0, R4, 0x7610, R0 ;  /* 0x0000761004007816 */ /* 0x000fce0000000000 */
[----:B------:R-:W-:-:S04]  /*8a80*/  @P0 IMAD R22, R15, R12, R20 ;  /* 0x0000000c0f160224 */ /* 0x000fc800078e0214 */
[----:B------:R-:W-:-:S05]  /*8a90*/  IMAD R19, R19, R28, R22 ;  /* 0x0000001c13137224 */ /* 0x000fca00078e0216 */
[----:B------:R-:W-:Y:S02]  /*8aa0*/  SEL R22, R2, R19, !P0 ;  /* 0x0000001302167207 */ /* 0x000fe40004000000 */
[----:B------:R-:W-:Y:S01]  /*8ab0*/  SEL R19, R19, R2, !P0 ;  /* 0x0000000213137207 */ /* 0x000fe20004000000 */
[----:B------:R-:W-:-:S07]  /*8ac0*/  IMAD.MOV.U32 R2, RZ, RZ, R11 ;  /* 0x000000ffff027224 */ /* 0x000fce00078e000b */
.L_x_296:
[----:B------:R-:W-:Y:S02]  /*8ad0*/  LOP3.LUT P0, RZ, R0, 0xff, RZ, 0xc0, !PT ;  /* 0x000000ff00ff7812 */ /* 0x000fe4000780c0ff */
[----:B------:R-:W-:-:S11]  /*8ae0*/  LOP3.LUT R165, R165, 0x1, RZ, 0x3c, !PT ;  /* 0x00000001a5a57812 */ /* 0x000fd600078e3cff */
[----:B------:R-:W-:Y:S05]  /*8af0*/  @P0 BRA `(.L_x_299) ;  /* 0xffffff8c00080947 */ /* 0x000fea000383ffff */
[----:B------:R-:W-:Y:S05]  /*8b00*/  EXIT ;  /* 0x000000000000794d */ /* 0x000fea0003800000 */
.L_x_18:
[----:B------:R-:W-:-:S08]  /*8b10*/  ISETP.NE.AND P0, PT, R5, RZ, PT ;  /* 0x000000ff0500720c */ /* 0x000fd00003f05270 */
[----:B0-2---:R-:W0:-:S00]  /*8b20*/  USETMAXREG.DEALLOC.CTAPOOL 0x28 ;  /* 0x00000028000079c8 */ /* 0x005e0000080e0500 */
[----:B------:R-:W-:Y:S05]  /*8b30*/  @P0 EXIT ;  /* 0x000000000000094d */ /* 0x000fea0003800000 */
[----:B0-----:R-:W-:Y:S01]  /*8b40*/  LOP3.LUT P0, RZ, R8, 0xff, RZ, 0xc0, !PT ;  /* 0x000000ff08ff7812 */ /* 0x001fe2000780c0ff */
[----:B------:R-:W-:Y:S02]  /*8b50*/  IMAD.MOV.U32 R0, RZ, RZ, 0x1 ;  /* 0x00000001ff007424 */ /* 0x000fe400078e00ff */
[----:B------:R-:W-:-:S10]  /*8b60*/  IMAD.MOV.U32 R9, RZ, RZ, RZ ;  /* 0x000000ffff097224 */ /* 0x000fd400078e00ff */
[----:B------:R-:W-:Y:S05]  /*8b70*/  @!P0 BRA `(.L_x_300) ;  /* 0x0000000c003c8947 */ /* 0x000fea0003800000 */
[----:B------:R-:W0:Y:S01]  /*8b80*/  S2UR UR8, SR_CgaCtaId ;  /* 0x00000000000879c3 */ /* 0x000e220000008800 */
[----:B------:R-:W-:Y:S01]  /*8b90*/  LOP3.LUT P0, RZ, R4, 0x1f, RZ, 0xc0, !PT ;  /* 0x0000001f04ff7812 */ /* 0x000fe2000780c0ff */
[----:B------:R-:W-:Y:S01]  /*8ba0*/  ULDC UR5, c[0x0][0x658] ;  /* 0x0001960000057ab9 */ /* 0x000fe20000000800 */
[----:B------:R-:W-:Y:S01]  /*8bb0*/  UMOV UR6, 0xffffffff ;  /* 0xffffffff00067882 */ /* 0x000fe20000000000 */
[----:B------:R-:W-:Y:S01]  /*8bc0*/  BSSY B0, `(.L_x_300) ;  /* 0x00000ca000007945 */ /* 0x000fe20003800000 */
[----:B------:R-:W-:Y:S01]  /*8bd0*/  USHF.L.U32 UR6, UR6, UR5, URZ ;  /* 0x0000000506067299 */ /* 0x000fe2000800063f */
[C---:B------:R-:W-:Y:S01]  /*8be0*/  ISETP.NE.AND P2, PT, R3.reuse, RZ, PT ;  /* 0x000000ff0300720c */ /* 0x040fe20003f45270 */
[----:B------:R-:W-:Y:S01]  /*8bf0*/  IMAD.MOV.U32 R10, RZ, RZ, 0x1 ;  /* 0x00000001ff0a7424 */ /* 0x000fe200078e00ff */
[----:B------:R-:W-:Y:S01]  /*8c00*/  ISETP.NE.OR P0, PT, R3, RZ, !P0 ;  /* 0x000000ff0300720c */ /* 0x000fe20004705670 */
[----:B------:R-:W-:Y:S01]  /*8c10*/  IMAD.MOV.U32 R0, RZ, RZ, 0x1 ;  /* 0x00000001ff007424 */ /* 0x000fe200078e00ff */
[----:B------:R-:W-:Y:S01]  /*8c20*/  LOP3.LUT R6, R16, 0x2, RZ, 0xfc, !PT ;  /* 0x0000000210067812 */ /* 0x000fe200078efcff */
[----:B------:R-:W-:Y:S01]  /*8c30*/  IMAD.MOV.U32 R9, RZ, RZ, RZ ;  /* 0x000000ffff097224 */ /* 0x000fe200078e00ff */
[----:B------:R-:W-:Y:S01]  /*8c40*/  ULDC UR4, c[0x0][0x600] ;  /* 0x0001800000047ab9 */ /* 0x000fe20000000800 */
[----:B------:R-:W-:Y:S01]  /*8c50*/  UMOV UR7, 0x1 ;  /* 0x0000000100077882 */ /* 0x000fe20000000000 */
[----:B------:R-:W-:-:S02]  /*8c60*/  UIADD3 UR22, UR40, 0x1, URZ ;  /* 0x0000000128167890 */ /* 0x000fc4000fffe03f */
[----:B------:R-:W-:Y:S02]  /*8c70*/  UIADD3 UR14, UR4, -0x1, URZ ;  /* 0xffffffff040e7890 */ /* 0x000fe4000fffe03f */
[----:B------:R-:W-:Y:S02]  /*8c80*/  USHF.L.U32 UR16, UR7, UR5, URZ ;  /* 0x0000000507107299 */ /* 0x000fe4000800063f */
[----:B------:R-:W-:Y:S01]  /*8c90*/  ULOP3.LUT UR15, URZ, UR6, URZ, 0x33, !UPT ;  /* 0x000000063f0f7292 */ /* 0x000fe2000f8e333f */
[----:B------:R-:W-:Y:S01]  /*8ca0*/  ULDC.64 UR20, c[0x0][0x198] ;  /* 0x0000660000147ab9 */ /* 0x000fe20000000a00 */
[----:B0-----:R-:W-:-:S05]  /*8cb0*/  IMAD.U32 R7, RZ, RZ, UR8 ;  /* 0x00000008ff077e24 */ /* 0x001fca000f8e00ff */
[----:B------:R-:W-:-:S07]  /*8cc0*/  LEA R8, R7, 0x180, 0xb ;  /* 0x0000018007087811 */ /* 0x000fce00078e58ff */
.L_x_312:
[----:B------:R-:W-:-:S03]  /*8cd0*/  UMOV UR4, 0xffffffff ;  /* 0xffffffff00047882 */ /* 0x000fc60000000000 */
[----:B------:R-:W-:Y:S05]  /*8ce0*/  BRA.DIV UR4, `(.L_x_301) ;  /* 0x0000001204f07947 */ /* 0x000fea000b800000 */
[----:B------:R-:W-:-:S13]  /*8cf0*/  ELECT P6, URZ, PT ;  /* 0x00000000003f782f */ /* 0x000fda00038c0000 */
.L_x_332:
[----:B------:R-:W0:Y:S01]  /*8d00*/  LDC R3, c[0x0][0x28c] ;  /* 0x0000a300ff037b82 */ /* 0x000e220000000800 */
[----:B------:R-:W-:Y:S01]  /*8d10*/  BSSY B1, `(.L_x_302) ;  /* 0x000003b000017945 */ /* 0x000fe20003800000 */
[----:B0-----:R-:W-:-:S13]  /*8d20*/  ISETP.LT.OR P6, PT, R3, 0x1, !P6 ;  /* 0x000000010300780c */ /* 0x001fda00077c1670 */
[----:B------:R-:W-:Y:S05]  /*8d30*/  @P6 BRA `(.L_x_303) ;  /* 0x0000000000e06947 */ /* 0x000fea0003800000 */
[----:B------:R-:W-:Y:S02]  /*8d40*/  IMAD R7, R19, 0x2, R7 ;  /* 0x0000000213077824 */ /* 0x000fe400078e0207 */
[----:B------:R-:W-:Y:S02]  /*8d50*/  IMAD.SHL.U32 R22, R22, 0x100, RZ ;  /* 0x0000010016167824 */ /* 0x000fe400078e00ff */
[----:B------:R-:W-:Y:S02]  /*8d60*/  IMAD.MOV.U32 R15, RZ, RZ, RZ ;  /* 0x000000ffff0f7224 */ /* 0x000fe400078e00ff */
[----:B------:R-:W-:Y:S02]  /*8d70*/  IMAD.U32 R19, RZ, RZ, UR22 ;  /* 0x00000016ff137e24 */ /* 0x000fe4000f8e00ff */
[----:B------:R-:W-:Y:S02]  /*8d80*/  IMAD.MOV.U32 R3, RZ, RZ, R0 ;  /* 0x000000ffff037224 */ /* 0x000fe400078e0000 */
[----:B------:R-:W-:-:S02]  /*8d90*/  IMAD.MOV.U32 R5, RZ, RZ, R9 ;  /* 0x000000ffff057224 */ /* 0x000fc400078e0009 */
[----:B------:R-:W-:-:S07]  /*8da0*/  IMAD.SHL.U32 R12, R7, 0x20, RZ ;  /* 0x00000020070c7824 */ /* 0x000fce00078e00ff */
.L_x_307:
[----:B------:R-:W0:Y:S01]  /*8db0*/  S2UR UR4, SR_CgaCtaId ;  /* 0x00000000000479c3 */ /* 0x000e220000008800 */
[----:B------:R-:W-:-:S07]  /*8dc0*/  MOV R4, 0x400 ;  /* 0x0000040000047802 */ /* 0x000fce0000000f00 */
[----:B------:R-:W1:Y:S01]  /*8dd0*/  @!P2 LDC R11, c[0x0][0x500] ;  /* 0x00014000ff0bab82 */ /* 0x000e620000000800 */
[----:B0-----:R-:W-:-:S05]  /*8de0*/  IMAD.U32 R7, RZ, RZ, UR4 ;  /* 0x00000004ff077e24 */ /* 0x001fca000f8e00ff */
[----:B------:R-:W-:Y:S02]  /*8df0*/  LEA R14, R7, R4, 0x18 ;  /* 0x00000004070e7211 */ /* 0x000fe400078ec0ff */
[----:B------:R-:W-:-:S03]  /*8e00*/  SHF.L.U32 R4, R3, 0x1f, RZ ;  /* 0x0000001f03047819 */ /* 0x000fc600000006ff */
[----:B------:R-:W-:-:S04]  /*8e10*/  IMAD R13, R5, 0x8, R14 ;  /* 0x00000008050d7824 */ /* 0x000fc800078e020e */
[----:B------:R-:W0:Y:S02]  /*8e20*/  SYNCS.PHASECHK.TRANS64.TRYWAIT P1, [R13+URZ+0x58], R4 ;  /* 0x000058040d0075a7 */ /* 0x000e24000802017f */
[----:B01----:R-:W-:Y:S05]  /*8e30*/  @!P1 BRA `(.L_x_304) ;  /* 0x0000001000bc9947 */ /* 0x003fea0003800000 */
.L_x_333:
[----:B0-----:R-:W-:Y:S01]  /*8e40*/  PRMT R4, R6, 0x9910, RZ ;  /* 0x0000991006047816 */ /* 0x001fe200000000ff */
[----:B------:R0:W-:Y:S03]  /*8e50*/  @!P2 SYNCS.ARRIVE.TRANS64 RZ, [R13+URZ], R11 ;  /* 0x0000000b0dffa9a7 */ /* 0x0001e6000800003f */
[----:B------:R-:W-:-:S13]  /*8e60*/  ISETP.NE.AND P1, PT, R4, 0x2, PT ;  /* 0x000000020400780c */ /* 0x000fda0003f25270 */
[----:B0-----:R-:W-:Y:S05]  /*8e70*/  @P1 BRA `(.L_x_305) ;  /* 0x0000000000041947 */ /* 0x001fea0003800000 */
[----:B------:R-:W-:Y:S01]  /*8e80*/  BPT.TRAP 0x1 ;  /* 0x000000040000795c */ /* 0x000fe20000300000 */
.L_x_305:
[----:B------:R-:W-:Y:S05]  /*8e90*/  @P0 BRA `(.L_x_306) ;  /* 0x0000000000040947 */ /* 0x000fea0003800000 */
[----:B------:R-:W-:Y:S01]  /*8ea0*/  BPT.TRAP 0x1 ;  /* 0x000000040000795c */ /* 0x000fe20000300000 */
.L_x_306:
[C---:B------:R-:W-:Y:S01]  /*8eb0*/  IMAD R4, R5.reuse, 0x1000, R8 ;  /* 0x0000100005047824 */ /* 0x040fe200078e0208 */
[----:B------:R-:W-:Y:S01]  /*8ec0*/  R2UR UR8, R14 ;  /* 0x000000000e0872ca */ /* 0x000fe200000e0000 */
[----:B------:R-:W-:Y:S01]  /*8ed0*/  IMAD R14, R5, 0x4000, R14 ;  /* 0x00004000050e7824 */ /* 0x000fe200078e020e */
[----:B------:R-:W-:Y:S01]  /*8ee0*/  R2UR UR17, R12 ;  /* 0x000000000c1172ca */ /* 0x000fe200000e0000 */
[----:B------:R-:W-:Y:S01]  /*8ef0*/  VIADD R19, R19, 0xffffffff ;  /* 0xffffffff13137836 */ /* 0x000fe20000000000 */
[----:B------:R-:W-:Y:S01]  /*8f00*/  R2UR UR5, R4 ;  /* 0x00000000040572ca */ /* 0x000fe200000e0000 */
[----:B------:R-:W-:Y:S01]  /*8f10*/  UIADD3 UR4, UP0, UR20, 0xf0, URZ ;  /* 0x000000f014047890 */ /* 0x000fe2000ff1e03f */
[----:B------:R-:W-:Y:S01]  /*8f20*/  R2UR UR11, R14 ;  /* 0x000000000e0b72ca */ /* 0x000fe200000e0000 */
[----:B------:R-:W-:Y:S01]  /*8f30*/  UIADD3 UR24, UP1, UR20, 0x1f0, URZ ;  /* 0x000001f014187890 */ /* 0x000fe2000ff3e03f */
[----:B------:R-:W-:Y:S01]  /*8f40*/  R2UR UR9, R13 ;  /* 0x000000000d0972ca */ /* 0x000fe200000e0000 */
[----:B------:R-:W-:Y:S01]  /*8f50*/  VIADD R5, R5, 0x1 ;  /* 0x0000000105057836 */ /* 0x000fe20000000000 */
[----:B------:R-:W-:Y:S01]  /*8f60*/  R2UR UR10, R15 ;  /* 0x000000000f0a72ca */ /* 0x000fe200000e0000 */
[----:B------:R-:W-:Y:S01]  /*8f70*/  UIADD3.X UR25, URZ, UR21, URZ, UP1, !UPT ;  /* 0x000000153f197290 */ /* 0x000fe20008ffe43f */
[----:B------:R-:W-:Y:S01]  /*8f80*/  R2UR UR12, R2 ;  /* 0x00000000020c72ca */ /* 0x000fe200000e0000 */
[----:B------:R-:W-:Y:S01]  /*8f90*/  UMOV UR19, 0x30000 ;  /* 0x0003000000137882 */ /* 0x000fe20000000000 */
[----:B------:R-:W-:Y:S01]  /*8fa0*/  R2UR UR18, R22 ;  /* 0x00000000161272ca */ /* 0x000fe200000e0000 */
[----:B------:R-:W-:Y:S01]  /*8fb0*/  UMOV UR6, 0x0 ;  /* 0x0000000000067882 */ /* 0x000fe20000000000 */
[----:B------:R-:W-:Y:S01]  /*8fc0*/  ISETP.GT.AND P3, PT, R19, 0x1, PT ;  /* 0x000000011300780c */ /* 0x000fe20003f64270 */
[----:B------:R-:W-:Y:S01]  /*8fd0*/  UIADD3 UR8, UR8, UR5, URZ ;  /* 0x0000000508087290 */ /* 0x000fe2000fffe03f */
[----:B------:R-:W-:Y:S01]  /*8fe0*/  ISETP.NE.AND P1, PT, R5, 0xb, PT ;  /* 0x0000000b0500780c */ /* 0x000fe20003f25270 */
[----:B------:R-:W-:Y:S01]  /*8ff0*/  UIADD3.X UR5, URZ, UR21, URZ, UP0, !UPT ;  /* 0x000000153f057290 */ /* 0x000fe200087fe43f */
[----:B------:R-:W-:Y:S01]  /*9000*/  VIADD R15, R15, 0x40 ;  /* 0x000000400f0f7836 */ /* 0x000fe20000000000 */
[----:B------:R-:W-:Y:S01]  /*9010*/  UIADD3 UR13, UR11, 0xb180, URZ ;  /* 0x0000b1800b0d7890 */ /* 0x000fe2000fffe03f */
[----:B------:R-:W-:Y:S01]  /*9020*/  SEL R4, RZ, 0x1, P1 ;  /* 0x00000001ff047807 */ /* 0x000fe20000800000 */
[----:B------:R-:W-:Y:S01]  /*9030*/  UMOV UR7, 0x10000000 ;  /* 0x1000000000077882 */ /* 0x000fe20000000000 */
[----:B------:R-:W-:Y:S01]  /*9040*/  UMOV UR11, UR17 ;  /* 0x00000011000b7c82 */ /* 0x000fe20008000000 */
[----:B------:R-:W-:-:S02]  /*9050*/  SEL R5, R5, RZ, P1 ;  /* 0x000000ff05057207 */ /* 0x000fc40000800000 */
[----:B------:R-:W-:Y:S01]  /*9060*/  LOP3.LUT R3, R3, R4, RZ, 0x3c, !PT ;  /* 0x0000000403037212 */ /* 0x000fe200078e3cff */
[----:B------:R0:W-:Y:S02]  /*9070*/  UTMALDG.3D.MULTICAST [UR8], [UR4], UR19, desc[UR6] ;  /* 0x00000608040073b4 */ /* 0x0001e40008011813 */
[----:B0-----:R-:W-:Y:S01]  /*9080*/  UMOV UR8, UR13 ;  /* 0x0000000d00087c82 */ /* 0x001fe20008000000 */
[----:B------:R-:W-:Y:S02]  /*9090*/  UMOV UR11, UR18 ;  /* 0x00000012000b7c82 */ /* 0x000fe40008000000 */
[----:B------:R0:W-:Y:S02]  /*90a0*/  UTMALDG.3D [UR8], [UR24], desc[UR6] ;  /* 0x00000608180075b4 */ /* 0x0001e40008011000 */
[----:B0-----:R-:W-:Y:S05]  /*90b0*/  @P3 BRA `(.L_x_307) ;  /* 0xfffffffc003c3947 */ /* 0x001fea000383ffff */
.L_x_303:
[----:B------:R-:W-:Y:S05]  /*90c0*/  BSYNC B1 ;  /* 0x0000000000017941 */ /* 0x000fea0003800000 */
.L_x_302:
[----:B------:R-:W2:Y:S01]  /*90d0*/  LDL.64 R20, [R1] ;  /* 0x0000000001147983 */ /* 0x000ea20000100a00 */
[----:B------:R-:W-:Y:S01]  /*90e0*/  LOP3.LUT P4, RZ, R10, 0xff, RZ, 0xc0, !PT ;  /* 0x000000ff0aff7812 */ /* 0x000fe2000788c0ff */
[----:B------:R-:W-:Y:S01]  /*90f0*/  VIADD R4, R9, UR40 ;  /* 0x0000002809047c36 */ /* 0x000fe20008000000 */
[----:B------:R-:W-:Y:S01]  /*9100*/  ULDC.64 UR4, c[0x0][0x650] ;  /* 0x0001940000047ab9 */ /* 0x000fe20000000a00 */
[----:B------:R-:W-:Y:S01]  /*9110*/  IMAD.U32 R9, RZ, RZ, UR40 ;  /* 0x00000028ff097e24 */ /* 0x000fe2000f8e00ff */
[----:B------:R-:W-:Y:S01]  /*9120*/  UISETP.GE.U32.AND UP0, UPT, UR40, 0xb, UPT ;  /* 0x0000000b2800788c */ /* 0x000fe2000bf06070 */
[----:B------:R-:W-:Y:S01]  /*9130*/  BSSY B1, `(.L_x_308) ;  /* 0x0000070000017945 */ /* 0x000fe20003800000 */
[----:B------:R-:W-:Y:S01]  /*9140*/  ISETP.GT.U32.AND P1, PT, R4, 0xa, PT ;  /* 0x0000000a0400780c */ /* 0x000fe20003f24070 */
[----:B------:R-:W-:Y:S01]  /*9150*/  IMAD.MOV.U32 R19, RZ, RZ, -0x1 ;  /* 0xffffffffff137424 */ /* 0x000fe200078e00ff */
[----:B------:R-:W-:Y:S01]  /*9160*/  PRMT R10, RZ, 0x7610, R10 ;  /* 0x00007610ff0a7816 */ /* 0x000fe2000000000a */
[----:B------:R-:W-:Y:S01]  /*9170*/  IMAD.MOV.U32 R22, RZ, RZ, -0x1 ;  /* 0xffffffffff167424 */ /* 0x000fe200078e00ff */
[----:B------:R-:W-:-:S02]  /*9180*/  ISETP.LT.U32.AND P1, PT, R9, 0xb, P1 ;  /* 0x0000000b0900780c */ /* 0x000fc40000f21070 */
[----:B------:R-:W-:Y:S01]  /*9190*/  PLOP3.LUT P3, PT, PT, PT, UP0, 0x80, 0x0 ;  /* 0x000000000000781c */ /* 0x000fe20003f6f008 */
[----:B------:R-:W0:Y:S01]  /*91a0*/  @P4 S2R R7, SR_CgaCtaId ;  /* 0x0000000000074919 */ /* 0x000e220000008800 */
[----:B------:R-:W-:-:S04]  /*91b0*/  @P4 MOV R2, 0x400 ;  /* 0x0000040000024802 */ /* 0x000fc80000000f00 */
[----:B0-----:R-:W-:Y:S01]  /*91c0*/  @P4 LEA R5, R7, R2, 0x18 ;  /* 0x0000000207054211 */ /* 0x001fe200078ec0ff */
[----:B------:R-:W-:-:S03]  /*91d0*/  IMAD.WIDE.U32 R2, R4, -0x45d1745d, RZ ;  /* 0xba2e8ba304027825 */ /* 0x000fc600078e00ff */
[----:B------:R0:W-:Y:S01]  /*91e0*/  @P4 SYNCS.ARRIVE.TRANS64.A1T0 RZ, [R5+URZ+0xe8], RZ ;  /* 0x0000e8ff05ff49a7 */ /* 0x0001e2000810003f */
[----:B------:R-:W-:Y:S01]  /*91f0*/  IMAD.MOV.U32 R2, RZ, RZ, -0x1 ;  /* 0xffffffffff027424 */ /* 0x000fe200078e00ff */
[----:B0-----:R-:W-:Y:S02]  /*9200*/  SHF.R.U32.HI R5, RZ, 0x3, R3 ;  /* 0x00000003ff057819 */ /* 0x001fe40000011603 */
[----:B------:R-:W-:-:S03]  /*9210*/  SEL R3, RZ, 0x1, !P1 ;  /* 0x00000001ff037807 */ /* 0x000fc60004800000 */
[----:B------:R-:W-:Y:S01]  /*9220*/  IMAD R9, R5, -0xb, R4 ;  /* 0xfffffff505097824 */ /* 0x000fe200078e0204 */
[----:B------:R-:W-:Y:S02]  /*9230*/  LOP3.LUT R0, R0, R3, RZ, 0x3c, !PT ;  /* 0x0000000300007212 */ /* 0x000fe400078e3cff */
[----:B------:R-:W-:Y:S02]  /*9240*/  PRMT R3, RZ, 0x7610, R3 ;  /* 0x00007610ff037816 */ /* 0x000fe40000000003 */
[----:B------:R-:W-:Y:S02]  /*9250*/  @P3 LOP3.LUT R0, R0, 0x1, R5, 0x78, !PT ;  /* 0x0000000100003812 */ /* 0x000fe400078e7805 */
[----:B--2---:R-:W-:-:S04]  /*9260*/  IADD3 R18, P4, R18, R20, RZ ;  /* 0x0000001412127210 */ /* 0x004fc80007f9e0ff */
[----:B------:R-:W-:Y:S01]  /*9270*/  ISETP.GE.U32.AND P1, PT, R18, UR4, PT ;  /* 0x0000000412007c0c */ /* 0x000fe2000bf26070 */
[----:B------:R-:W-:-:S05]  /*9280*/  IMAD.X R17, R17, 0x1, R23, P4 ;  /* 0x0000000111117824 */ /* 0x000fca00020e0617 */
[----:B------:R-:W-:-:S13]  /*9290*/  ISETP.GE.U32.AND.EX P1, PT, R17, UR5, PT, P1 ;  /* 0x0000000511007c0c */ /* 0x000fda000bf26110 */
[----:B------:R-:W-:Y:S05]  /*92a0*/  @P1 BRA `(.L_x_309) ;  /* 0x0000000400601947 */ /* 0x000fea0003800000 */
[----:B------:R-:W0:Y:S01]  /*92b0*/  S2R R12, SR_CTAID.X ;  /* 0x00000000000c7919 */ /* 0x000e220000002500 */
[----:B------:R-:W-:Y:S01]  /*92c0*/  ULDC.64 UR4, c[0x0][0x628] ;  /* 0x00018a0000047ab9 */ /* 0x000fe20000000a00 */
[----:B------:R-:W-:Y:S01]  /*92d0*/  ULDC UR7, c[0x0][0x630] ;  /* 0x00018c0000077ab9 */ /* 0x000fe20000000800 */
[----:B------:R-:W-:Y:S01]  /*92e0*/  ISETP.NE.U32.AND P1, PT, RZ, UR4, PT ;  /* 0x00000004ff007c0c */ /* 0x000fe2000bf25070 */
[----:B------:R-:W1:Y:S01]  /*92f0*/  S2R R13, SR_CTAID.Y ;  /* 0x00000000000d7919 */ /* 0x000e620000002600 */
[----:B------:R-:W-:Y:S01]  /*9300*/  ULDC UR8, c[0x0][0x150] ;  /* 0x0000540000087ab9 */ /* 0x000fe20000000800 */
[----:B------:R-:W-:Y:S01]  /*9310*/  IMAD.MOV.U32 R2, RZ, RZ, R18 ;  /* 0x000000ffff027224 */ /* 0x000fe200078e0012 */
[----:B------:R-:W-:Y:S01]  /*9320*/  ISETP.NE.AND.EX P1, PT, RZ, UR5, PT, P1 ;  /* 0x00000005ff007c0c */ /* 0x000fe2000bf25310 */
[----:B------:R-:W-:Y:S01]  /*9330*/  IMAD.MOV.U32 R3, RZ, RZ, R17 ;  /* 0x000000ffff037224 */ /* 0x000fe200078e0011 */
[----:B0-----:R-:W-:-:S11]  /*9340*/  I2FP.F32.U32 R14, R12 ;  /* 0x0000000c000e7245 */ /* 0x001fd60000201000 */
[----:B------:R-:W-:Y:S05]  /*9350*/  @!P1 BRA `(.L_x_310) ;  /* 0x0000000000289947 */ /* 0x000fea0003800000 */
[----:B------:R-:W-:Y:S02]  /*9360*/  ULDC UR6, c[0x0][0x634] ;  /* 0x00018d0000067ab9 */ /* 0x000fe40000000800 */
[----:B------:R-:W-:-:S05]  /*9370*/  IADD3 R3, P1, R18, UR6, RZ ;  /* 0x0000000612037c10 */ /* 0x000fca000ff3e0ff */
[----:B------:R-:W-:-:S04]  /*9380*/  IMAD.X R11, RZ, RZ, R17, P1 ;  /* 0x000000ffff0b7224 */ /* 0x000fc800008e0611 */
[----:B------:R-:W-:-:S04]  /*9390*/  IMAD.WIDE.U32 R4, R11, UR4, RZ ;  /* 0x000000040b047c25 */ /* 0x000fc8000f8e00ff */
[----:B------:R-:W-:-:S04]  /*93a0*/  IMAD.WIDE.U32 R4, P1, R3, UR5, R4 ;  /* 0x0000000503047c25 */ /* 0x000fc8000f820004 */
[----:B------:R-:W-:-:S04]  /*93b0*/  IMAD.WIDE.U32 R2, R3, UR4, RZ ;  /* 0x0000000403027c25 */ /* 0x000fc8000f8e00ff */
[----:B------:R-:W-:Y:S01]  /*93c0*/  IMAD.MOV.U32 R2, RZ, RZ, R5 ;  /* 0x000000ffff027224 */ /* 0x000fe200078e0005 */
[----:B------:R-:W-:Y:S01]  /*93d0*/  IADD3 RZ, P3, R3, R4, RZ ;  /* 0x0000000403ff7210 */ /* 0x000fe20007f7e0ff */
[----:B------:R-:W-:-:S04]  /*93e0*/  IMAD.X R3, RZ, RZ, RZ, P1 ;  /* 0x000000ffff037224 */ /* 0x000fc800008e06ff */
[----:B------:R-:W-:-:S08]  /*93f0*/  IMAD.WIDE.U32.X R2, R11, UR5, R2, P3 ;  /* 0x000000050b027c25 */ /* 0x000fd000098e0402 */
.L_x_310:
[----:B------:R-:W0:Y:S01]  /*9400*/  LDC R21, c[0x0][0x65c] ;  /* 0x00019700ff157b82 */ /* 0x000e220000000800 */
[--C-:B------:R-:W-:Y:S01]  /*9410*/  SHF.R.U64 R11, R2, UR7, R3.reuse ;  /* 0x00000007020b7c19 */ /* 0x100fe20008001203 */
[----:B------:R-:W-:Y:S01]  /*9420*/  FMUL R14, R14, UR8 ;  /* 0x000000080e0e7c20 */ /* 0x000fe20008400000 */
[----:B------:R-:W-:Y:S01]  /*9430*/  SHF.R.U32.HI R2, RZ, UR7, R3 ;  /* 0x00000007ff027c19 */ /* 0x000fe20008011603 */
[----:B------:R-:W-:Y:S01]  /*9440*/  ULDC UR6, c[0x0][0x154] ;  /* 0x0000550000067ab9 */ /* 0x000fe20000000800 */
[----:B------:R-:W-:Y:S01]  /*9450*/  IADD3 R15, P1, RZ, -R11, RZ ;  /* 0x8000000bff0f7210 */ /* 0x000fe20007f3e0ff */
[----:B------:R-:W-:Y:S01]  /*9460*/  ULDC.64 UR4, c[0x0][0x620] ;  /* 0x0001880000047ab9 */ /* 0x000fe20000000a00 */
[----:B-1----:R-:W-:Y:S01]  /*9470*/  I2FP.F32.U32 R3, R13 ;  /* 0x0000000d00037245 */ /* 0x002fe20000201000 */
[----:B------:R-:W1:Y:S01]  /*9480*/  LDC R19, c[0x0][0x144] ;  /* 0x00005100ff137b82 */ /* 0x000e620000000800 */
[----:B------:R-:W2:Y:S01]  /*9490*/  F2I.U32.TRUNC.NTZ R14, R14 ;  /* 0x0000000e000e7305 */ /* 0x000ea2000020f000 */
[----:B------:R-:W-:-:S02]  /*94a0*/  IMAD.X R2, RZ, RZ, ~R2, P1 ;  /* 0x000000ffff027224 */ /* 0x000fc400008e0e02 */
[----:B------:R-:W-:Y:S01]  /*94b0*/  FMUL R4, R3, UR6 ;  /* 0x0000000603047c20 */ /* 0x000fe20008400000 */
[----:B------:R-:W-:Y:S01]  /*94c0*/  IMAD.MOV.U32 R3, RZ, RZ, R17 ;  /* 0x000000ffff037224 */ /* 0x000fe200078e0011 */
[----:B------:R-:W-:Y:S01]  /*94d0*/  ULDC.64 UR6, c[0x0][0x640] ;  /* 0x0001900000067ab9 */ /* 0x000fe20000000a00 */
[----:B------:R-:W-:Y:S01]  /*94e0*/  IMAD R2, R2, UR4, RZ ;  /* 0x0000000402027c24 */ /* 0x000fe2000f8e02ff */
[----:B------:R-:W3:Y:S01]  /*94f0*/  LDC R20, c[0x0][0x148] ;  /* 0x00005200ff147b82 */ /* 0x000ee20000000800 */
[----:B------:R-:W-:Y:S01]  /*9500*/  ISETP.NE.U32.AND P1, PT, RZ, UR6, PT ;  /* 0x00000006ff007c0c */ /* 0x000fe2000bf25070 */
[----:B------:R-:W4:Y:S01]  /*9510*/  F2I.U32.TRUNC.NTZ R4, R4 ;  /* 0x0000000400047305 */ /* 0x000f22000020f000 */
[----:B------:R-:W-:Y:S02]  /*9520*/  IMAD R5, R15, UR5, R2 ;  /* 0x000000050f057c24 */ /* 0x000fe4000f8e0202 */
[----:B------:R-:W-:Y:S01]  /*9530*/  IMAD.MOV.U32 R2, RZ, RZ, R18 ;  /* 0x000000ffff027224 */ /* 0x000fe200078e0012 */
[----:B------:R-:W-:-:S02]  /*9540*/  ISETP.NE.AND.EX P1, PT, RZ, UR7, PT, P1 ;  /* 0x00000007ff007c0c */ /* 0x000fc4000bf25310 */
[----:B0-----:R-:W-:Y:S01]  /*9550*/  ISETP.NE.AND P4, PT, R21, 0x1, PT ;  /* 0x000000011500780c */ /* 0x001fe20003f85270 */
[----:B------:R-:W-:Y:S01]  /*9560*/  IMAD.WIDE.U32 R2, R15, UR4, R2 ;  /* 0x000000040f027c25 */ /* 0x000fe2000f8e0002 */
[----:B------:R-:W-:-:S03]  /*9570*/  ULDC UR4, c[0x0][0x618] ;  /* 0x0001860000047ab9 */ /* 0x000fc60000000800 */
[----:B--2---:R-:W-:Y:S02]  /*9580*/  IMAD.MOV R14, RZ, RZ, -R14 ;  /* 0x000000ffff0e7224 */ /* 0x004fe400078e0a0e */
[----:B------:R-:W-:Y:S02]  /*9590*/  IMAD.IADD R3, R3, 0x1, R5 ;  /* 0x0000000103037824 */ /* 0x000fe400078e0205 */
[----:B-1----:R-:W-:-:S03]  /*95a0*/  IMAD R12, R19, R14, R12 ;  /* 0x0000000e130c7224 */ /* 0x002fc600078e020c */
[--C-:B------:R-:W-:Y:S01]  /*95b0*/  SHF.R.U64 R14, R2, UR4, R3.reuse ;  /* 0x00000004020e7c19 */ /* 0x100fe20008001203 */
[----:B----4-:R-:W-:Y:S01]  /*95c0*/  IMAD.MOV R2, RZ, RZ, -R4 ;  /* 0x000000ffff027224 */ /* 0x010fe200078e0a04 */
[----:B------:R-:W-:Y:S01]  /*95d0*/  SHF.R.U32.HI R3, RZ, UR4, R3 ;  /* 0x00000004ff037c19 */ /* 0x000fe20008011603 */
[----:B------:R-:W-:Y:S02]  /*95e0*/  ULDC UR4, c[0x0][0x608] ;  /* 0x0001820000047ab9 */ /* 0x000fe40000000800 */
[----:B---3--:R-:W-:Y:S01]  /*95f0*/  @P4 IMAD R12, R20, R2, R13 ;  /* 0x00000002140c4224 */ /* 0x008fe200078e020d */
[--C-:B------:R-:W-:Y:S02]  /*9600*/  SHF.R.U64 R19, R14, UR4, R3.reuse ;  /* 0x000000040e137c19 */ /* 0x100fe40008001203 */
[----:B------:R-:W-:Y:S01]  /*9610*/  SHF.R.U32.HI R2, RZ, UR4, R3 ;  /* 0x00000004ff027c19 */ /* 0x000fe20008011603 */
[----:B------:R-:W-:-:S03]  /*9620*/  ULDC UR4, c[0x0][0x658] ;  /* 0x0001960000047ab9 */ /* 0x000fc60000000800 */
[--C-:B------:R-:W-:Y:S02]  /*9630*/  SHF.R.U64 R13, R19, UR4, R2.reuse ;  /* 0x00000004130d7c19 */ /* 0x100fe40008001202 */
[----:B------:R-:W-:-:S03]  /*9640*/  SHF.R.U32.HI R2, RZ, UR4, R2 ;  /* 0x00000004ff027c19 */ /* 0x000fc60008011602 */
[----:B------:R-:W-:Y:S02]  /*9650*/  IMAD.MOV.U32 R4, RZ, RZ, R13 ;  /* 0x000000ffff047224 */ /* 0x000fe400078e000d */
[----:B------:R-:W-:Y:S01]  /*9660*/  IMAD.MOV.U32 R3, RZ, RZ, R2 ;  /* 0x000000ffff037224 */ /* 0x000fe200078e0002 */
[----:B------:R-:W-:Y:S06]  /*9670*/  @!P1 BRA `(.L_x_311) ;  /* 0x00000000002c9947 */ /* 0x000fec0003800000 */
        /* <DEDUP_REMOVED lines=9> */
[----:B------:R-:W-:-:S04]  /*9710*/  IMAD.WIDE.U32.X R2, R15, UR7, R2, P3 ;  /* 0x000000070f027c25 */ /* 0x000fc800098e0402 */
[----:B------:R-:W-:-:S07]  /*9720*/  IMAD.MOV.U32 R4, RZ, RZ, R2 ;  /* 0x000000ffff047224 */ /* 0x000fce00078e0002 */
.L_x_311:
[----:B------:R-:W-:Y:S01]  /*9730*/  ULDC UR4, c[0x0][0x648] ;  /* 0x0001920000047ab9 */ /* 0x000fe20000000800 */
[----:B------:R-:W-:Y:S01]  /*9740*/  LOP3.LUT R2, R19, UR15, RZ, 0xc0, !PT ;  /* 0x0000000f13027c12 */ /* 0x000fe2000f8ec0ff */
[----:B------:R-:W-:Y:S01]  /*9750*/  ULDC UR5, c[0x0][0x610] ;  /* 0x0001840000057ab9 */ /* 0x000fe20000000800 */
[----:B------:R-:W-:Y:S01]  /*9760*/  SHF.R.U64 R3, R4, UR4, R3 ;  /* 0x0000000404037c19 */ /* 0x000fe20008001203 */
[----:B------:R-:W-:Y:S01]  /*9770*/  ULDC UR4, c[0x0][0x638] ;  /* 0x00018e0000047ab9 */ /* 0x000fe20000000800 */
[----:B------:R-:W-:-:S03]  /*9780*/  LOP3.LUT R14, R14, UR14, RZ, 0xc0, !PT ;  /* 0x0000000e0e0e7c12 */ /* 0x000fc6000f8ec0ff */
[----:B------:R-:W-:Y:S02]  /*9790*/  IMAD.MOV R4, RZ, RZ, -R3 ;  /* 0x000000ffff047224 */ /* 0x000fe400078e0a03 */
[----:B------:R-:W-:Y:S02]  /*97a0*/  IMAD R3, R3, UR16, R2 ;  /* 0x0000001003037c24 */ /* 0x000fe4000f8e0202 */
[----:B------:R-:W-:Y:S01]  /*97b0*/  IMAD R13, R4, UR4, R13 ;  /* 0x00000004040d7c24 */ /* 0x000fe2000f8e020d */
[----:B------:R-:W-:Y:S01]  /*97c0*/  ULDC UR4, c[0x0][0x600] ;  /* 0x0001800000047ab9 */ /* 0x000fe20000000800 */
[----:B------:R-:W-:Y:S02]  /*97d0*/  IMAD R12, R3, UR5, R12 ;  /* 0x00000005030c7c24 */ /* 0x000fe4000f8e020c */
[----:B------:R-:W-:Y:S02]  /*97e0*/  IMAD R13, R13, UR4, R14 ;  /* 0x000000040d0d7c24 */ /* 0x000fe4000f8e020e */
[----:B------:R-:W-:-:S02]  /*97f0*/  IMAD.MOV.U32 R3, RZ, RZ, 0x1 ;  /* 0x00000001ff037424 */ /* 0x000fc400078e00ff */
[----:B------:R-:W-:Y:S01]  /*9800*/  IMAD.MOV.U32 R2, RZ, RZ, R11 ;  /* 0x000000ffff027224 */ /* 0x000fe200078e000b */
[----:B------:R-:W-:Y:S02]  /*9810*/  SEL R22, R13, R12, !P4 ;  /* 0x0000000c0d167207 */ /* 0x000fe40006000000 */
[----:B------:R-:W-:-:S07]  /*9820*/  SEL R19, R12, R13, !P4 ;  /* 0x0000000d0c137207 */ /* 0x000fce0006000000 */
.L_x_309:
[----:B------:R-:W-:Y:S05]  /*9830*/  BSYNC B1 ;  /* 0x0000000000017941 */ /* 0x000fea0003800000 */
.L_x_308:
[----:B------:R-:W-:-:S13]  /*9840*/  LOP3.LUT P1, RZ, R3, 0xff, RZ, 0xc0, !PT ;  /* 0x000000ff03ff7812 */ /* 0x000fda000782c0ff */
[----:B------:R-:W-:Y:S05]  /*9850*/  @P1 BRA `(.L_x_312) ;  /* 0xfffffff4001c1947 */ /* 0x000fea000383ffff */
[----:B------:R-:W-:Y:S05]  /*9860*/  BSYNC B0 ;  /* 0x0000000000007941 */ /* 0x000fea0003800000 */
.L_x_300:
[----:B------:R-:W-:-:S03]  /*9870*/  UMOV UR4, 0xffffffff ;  /* 0xffffffff00047882 */ /* 0x000fc60000000000 */
[----:B------:R-:W-:Y:S05]  /*9880*/  BRA.DIV UR4, `(.L_x_313) ;  /* 0x0000000a043c7947 */ /* 0x000fea000b800000 */
[----:B------:R-:W-:-:S13]  /*9890*/  ELECT P6, URZ, PT ;  /* 0x00000000003f782f */ /* 0x000fda00038c0000 */
.L_x_336:
[----:B------:R-:W-:Y:S04]  /*98a0*/  BSSY B0, `(.L_x_314) ;  /* 0x000006a000007945 */ /* 0x000fe80003800000 */
[----:B------:R-:W-:Y:S05]  /*98b0*/  @!P6 BRA `(.L_x_315) ;  /* 0x0000000400a0e947 */ /* 0x000fea0003800000 */
[----:B------:R-:W-:-:S04]  /*98c0*/  LOP3.LUT R16, R16, 0x2, RZ, 0xfc, !PT ;  /* 0x0000000210107812 */ /* 0x000fc800078efcff */
[----:B------:R-:W-:-:S13]  /*98d0*/  ISETP.NE.AND P0, PT, R16, 0x3, PT ;  /* 0x000000031000780c */ /* 0x000fda0003f05270 */
[----:B------:R-:W-:Y:S05]  /*98e0*/  @!P0 BRA `(.L_x_316) ;  /* 0x0000000000048947 */ /* 0x000fea0003800000 */
[----:B------:R-:W-:Y:S01]  /*98f0*/  BPT.TRAP 0x1 ;  /* 0x000000040000795c */ /* 0x000fe20000300000 */
.L_x_316:
[----:B------:R-:W0:Y:S01]  /*9900*/  S2R R3, SR_CgaCtaId ;  /* 0x0000000000037919 */ /* 0x000e220000008800 */
[----:B------:R-:W-:Y:S02]  /*9910*/  MOV R2, 0x400 ;  /* 0x0000040000027802 */ /* 0x000fe40000000f00 */
[----:B------:R-:W-:Y:S02]  /*9920*/  SHF.L.U32 R4, R0, 0x1f, RZ ;  /* 0x0000001f00047819 */ /* 0x000fe400000006ff */
[----:B0-----:R-:W-:-:S05]  /*9930*/  LEA R2, R3, R2, 0x18 ;  /* 0x0000000203027211 */ /* 0x001fca00078ec0ff */
[----:B------:R-:W-:-:S04]  /*9940*/  VIADD R2, R2, 0x58 ;  /* 0x0000005802027836 */ /* 0x000fc80000000000 */
[C---:B------:R-:W-:Y:S02]  /*9950*/  IMAD R7, R9.reuse, 0x8, R2 ;  /* 0x0000000809077824 */ /* 0x040fe400078e0202 */
[----:B------:R-:W-:Y:S02]  /*9960*/  VIADD R9, R9, 0x1 ;  /* 0x0000000109097836 */ /* 0x000fe40000000000 */
[----:B------:R-:W0:Y:S03]  /*9970*/  SYNCS.PHASECHK.TRANS64.TRYWAIT P0, [R7+URZ], R4 ;  /* 0x00000004070075a7 */ /* 0x000e26000800017f */
[----:B------:R-:W-:-:S04]  /*9980*/  ISETP.NE.AND P1, PT, R9, 0xb, PT ;  /* 0x0000000b0900780c */ /* 0x000fc80003f25270 */
[----:B------:R-:W-:Y:S02]  /*9990*/  SEL R3, RZ, 0x1, P1 ;  /* 0x00000001ff037807 */ /* 0x000fe40000800000 */
[----:B------:R-:W-:Y:S02]  /*99a0*/  SEL R9, R9, RZ, P1 ;  /* 0x000000ff09097207 */ /* 0x000fe40000800000 */
[----:B------:R-:W-:-:S03]  /*99b0*/  LOP3.LUT R6, R0, R3, RZ, 0x3c, !PT ;  /* 0x0000000300067212 */ /* 0x000fc600078e3cff */
[----:B------:R-:W-:Y:S01]  /*99c0*/  IMAD R8, R9, 0x8, R2 ;  /* 0x0000000809087824 */ /* 0x000fe200078e0202 */
[----:B------:R-:W-:Y:S01]  /*99d0*/  SHF.L.U32 R5, R6, 0x1f, RZ ;  /* 0x0000001f06057819 */ /* 0x000fe200000006ff */
[----:B0-----:R-:W-:Y:S06]  /*99e0*/  @!P0 BRA `(.L_x_317) ;  /* 0x0000000800048947 */ /* 0x001fec0003800000 */
.L_x_337:
[----:B------:R-:W1:Y:S01]  /*99f0*/  SYNCS.PHASECHK.TRANS64.TRYWAIT P0, [R8+URZ], R5 ;  /* 0x00000005080075a7 */ /* 0x000e62000800017f */
[----:B------:R-:W-:-:S05]  /*9a00*/  VIADD R0, R9, 0x1 ;  /* 0x0000000109007836 */ /* 0x000fca0000000000 */
[----:B------:R-:W-:-:S04]  /*9a10*/  ISETP.NE.AND P1, PT, R0, 0xb, PT ;  /* 0x0000000b0000780c */ /* 0x000fc80003f25270 */
[----:B------:R-:W-:Y:S02]  /*9a20*/  SEL R3, RZ, 0x1, P1 ;  /* 0x00000001ff037807 */ /* 0x000fe40000800000 */
[----:B0-----:R-:W-:Y:S02]  /*9a30*/  SEL R7, R0, RZ, P1 ;  /* 0x000000ff00077207 */ /* 0x001fe40000800000 */
[----:B------:R-:W-:-:S03]  /*9a40*/  LOP3.LUT R6, R6, R3, RZ, 0x3c, !PT ;  /* 0x0000000306067212 */ /* 0x000fc600078e3cff */
[----:B------:R-:W-:Y:S01]  /*9a50*/  IMAD R9, R7, 0x8, R2 ;  /* 0x0000000807097824 */ /* 0x000fe200078e0202 */
[----:B------:R-:W-:Y:S01]  /*9a60*/  SHF.L.U32 R4, R6, 0x1f, RZ ;  /* 0x0000001f06047819 */ /* 0x000fe200000006ff */
[----:B-1----:R-:W-:Y:S06]  /*9a70*/  @!P0 BRA `(.L_x_318) ;  /* 0x0000000400f48947 */ /* 0x002fec0003800000 */
.L_x_338:
[----:B------:R-:W1:Y:S01]  /*9a80*/  SYNCS.PHASECHK.TRANS64.TRYWAIT P0, [R9+URZ], R4 ;  /* 0x00000004090075a7 */ /* 0x000e62000800017f */
[----:B------:R-:W-:-:S05]  /*9a90*/  VIADD R0, R7, 0x1 ;  /* 0x0000000107007836 */ /* 0x000fca0000000000 */
[----:B------:R-:W-:-:S04]  /*9aa0*/  ISETP.NE.AND P1, PT, R0, 0xb, PT ;  /* 0x0000000b0000780c */ /* 0x000fc80003f25270 */
[----:B------:R-:W-:Y:S02]  /*9ab0*/  SEL R3, RZ, 0x1, P1 ;  /* 0x00000001ff037807 */ /* 0x000fe40000800000 */
[----:B------:R-:W-:Y:S02]  /*9ac0*/  SEL R7, R0, RZ, P1 ;  /* 0x000000ff00077207 */ /* 0x000fe40000800000 */
[----:B------:R-:W-:-:S03]  /*9ad0*/  LOP3.LUT R6, R6, R3, RZ, 0x3c, !PT ;  /* 0x0000000306067212 */ /* 0x000fc600078e3cff */
[----:B0-----:R-:W-:Y:S01]  /*9ae0*/  IMAD R8, R7, 0x8, R2 ;  /* 0x0000000807087824 */ /* 0x001fe200078e0202 */
[----:B------:R-:W-:Y:S01]  /*9af0*/  SHF.L.U32 R5, R6, 0x1f, RZ ;  /* 0x0000001f06057819 */ /* 0x000fe200000006ff */
[----:B-1----:R-:W-:Y:S06]  /*9b00*/  @!P0 BRA `(.L_x_319) ;  /* 0x0000000400e48947 */ /* 0x002fec0003800000 */
.L_x_339:
        /* <DEDUP_REMOVED lines=9> */
.L_x_340:
        /* <DEDUP_REMOVED lines=9> */
.L_x_341:
        /* <DEDUP_REMOVED lines=9> */
.L_x_342:
        /* <DEDUP_REMOVED lines=9> */
.L_x_343:
        /* <DEDUP_REMOVED lines=9> */
.L_x_344:
[----:B------:R-:W1:Y:S01]  /*9de0*/  SYNCS.PHASECHK.TRANS64.TRYWAIT P0, [R9+URZ], R4 ;  /* 0x00000004090075a7 */ /* 0x000e62000800017f */
[----:B------:R-:W-:-:S05]  /*9df0*/  VIADD R0, R7, 0x1 ;  /* 0x0000000107007836 */ /* 0x000fca0000000000 */
[----:B------:R-:W-:-:S04]  /*9e00*/  ISETP.NE.AND P1, PT, R0, 0xb, PT ;  /* 0x0000000b0000780c */ /* 0x000fc80003f25270 */
[----:B------:R-:W-:Y:S02]  /*9e10*/  SEL R3, RZ, 0x1, P1 ;  /* 0x00000001ff037807 */ /* 0x000fe40000800000 */
[----:B------:R-:W-:Y:S02]  /*9e20*/  SEL R7, R0, RZ, P1 ;  /* 0x000000ff00077207 */ /* 0x000fe40000800000 */
[----:B------:R-:W-:-:S03]  /*9e30*/  LOP3.LUT R11, R6, R3, RZ, 0x3c, !PT ;  /* 0x00000003060b7212 */ /* 0x000fc600078e3cff */
[----:B------:R-:W-:Y:S01]  /*9e40*/  IMAD R6, R7, 0x8, R2 ;  /* 0x0000000807067824 */ /* 0x000fe200078e0202 */
[----:B0-----:R-:W-:Y:S01]  /*9e50*/  SHF.L.U32 R5, R11, 0x1f, RZ ;  /* 0x0000001f0b057819 */ /* 0x001fe200000006ff */
[----:B-1----:R-:W-:Y:S06]  /*9e60*/  @!P0 BRA `(.L_x_325) ;  /* 0x0000000400848947 */ /* 0x002fec0003800000 */
.L_x_345:
[----:B------:R-:W1:Y:S01]  /*9e70*/  SYNCS.PHASECHK.TRANS64.TRYWAIT P0, [R6+URZ], R5 ;  /* 0x00000005060075a7 */ /* 0x000e62000800017f */
[----:B------:R-:W-:-:S05]  /*9e80*/  VIADD R0, R7, 0x1 ;  /* 0x0000000107007836 */ /* 0x000fca0000000000 */
[----:B------:R-:W-:-:S04]  /*9e90*/  ISETP.NE.AND P1, PT, R0, 0xb, PT ;  /* 0x0000000b0000780c */ /* 0x000fc80003f25270 */
[----:B0-----:R-:W-:Y:S02]  /*9ea0*/  SEL R4, RZ, 0x1, P1 ;  /* 0x00000001ff047807 */ /* 0x001fe40000800000 */
[----:B------:R-:W-:Y:S02]  /*9eb0*/  SEL R3, R0, RZ, P1 ;  /* 0x000000ff00037207 */ /* 0x000fe40000800000 */
[----:B------:R-:W-:Y:S01]  /*9ec0*/  LOP3.LUT R0, R11, R4, RZ, 0x3c, !PT ;  /* 0x000000040b007212 */ /* 0x000fe200078e3cff */
[----:B-1----:R-:W-:Y:S06]  /*9ed0*/  @!P0 BRA `(.L_x_326) ;  /* 0x00000004007c8947 */ /* 0x002fec0003800000 */
.L_x_346:
[----:B------:R-:W-:Y:S01]  /*9ee0*/  IMAD R3, R3, 0x8, R2 ;  /* 0x0000000803037824 */ /* 0x000fe200078e0202 */
[----:B------:R-:W-:-:S07]  /*9ef0*/  SHF.L.U32 R0, R0, 0x1f, RZ ;  /* 0x0000001f00007819 */ /* 0x000fce00000006ff */
.L_x_327:
[----:B-1----:R1:W2:Y:S02]  /*9f00*/  SYNCS.PHASECHK.TRANS64.TRYWAIT P0, [R3+URZ], R0 ;  /* 0x00000000030075a7 */ /* 0x0022a4000800017f */
[----:B--2---:R-:W-:Y:S05]  /*9f10*/  @!P0 NANOSLEEP.SYNCS 0x989680 ;  /* 0x009896800000895d */ /* 0x004fea0003900000 */
[----:B------:R-:W2:Y:S02]  /*9f20*/  @!P0 SYNCS.PHASECHK.TRANS64 P0, [R3+URZ], R0 ;  /* 0x00000000030085a7 */ /* 0x000ea4000800007f */
[----:B--2---:R-:W-:Y:S05]  /*9f30*/  @!P0 BRA `(.L_x_327) ;  /* 0xfffffffc00f08947 */ /* 0x004fea000383ffff */
.L_x_315:
[----:B------:R-:W-:Y:S05]  /*9f40*/  BSYNC B0 ;  /* 0x0000000000007941 */ /* 0x000fea0003800000 */
.L_x_314:
[----:B------:R-:W-:Y:S05]  /*9f50*/  EXIT ;  /* 0x000000000000794d */ /* 0x000fea0003800000 */
.L_x_20:
[----:B-1----:R1:W2:Y:S02]  /*9f60*/  SYNCS.PHASECHK.TRANS64.TRYWAIT P0, [R159+URZ], R0 ;  /* 0x000000009f0075a7 */ /* 0x0022a4000800017f */
[----:B--2---:R-:W-:Y:S05]  /*9f70*/  @!P0 NANOSLEEP.SYNCS 0x989680 ;  /* 0x009896800000895d */ /* 0x004fea0003900000 */
[----:B------:R-:W2:Y:S02]  /*9f80*/  @!P0 SYNCS.PHASECHK.TRANS64 P0, [R159+URZ], R0 ;  /* 0x000000009f0085a7 */ /* 0x000ea4000800007f */
[----:B--2---:R-:W-:Y:S05]  /*9f90*/  @!P0 BRA `(.L_x_20) ;  /* 0xfffffffc00f08947 */ /* 0x004fea000383ffff */
[----:B------:R-:W-:Y:S05]  /*9fa0*/  BRA `(.L_x_328) ;  /* 0xffffff7400f07947 */ /* 0x000fea000383ffff */
.L_x_25:
[----:B--2---:R2:W3:Y:S02]  /*9fb0*/  SYNCS.PHASECHK.TRANS64.TRYWAIT P1, [R3+URZ], R0 ;  /* 0x00000000030075a7 */ /* 0x0044e4000802017f */
[----:B---3--:R-:W-:Y:S05]  /*9fc0*/  @!P1 NANOSLEEP.SYNCS 0x989680 ;  /* 0x009896800000995d */ /* 0x008fea0003900000 */
[----:B------:R-:W3:Y:S02]  /*9fd0*/  @!P1 SYNCS.PHASECHK.TRANS64 P1, [R3+URZ], R0 ;  /* 0x00000000030095a7 */ /* 0x000ee4000802007f */
[----:B---3--:R-:W-:Y:S05]  /*9fe0*/  @!P1 BRA `(.L_x_25) ;  /* 0xfffffffc00f09947 */ /* 0x008fea000383ffff */
[----:B------:R-:W-:Y:S05]  /*9ff0*/  BRA `(.L_x_24) ;  /* 0xffffff7800607947 */ /* 0x000fea000383ffff */
.L_x_30:
[----:B--2---:R-:W-:-:S04]  /*a000*/  IMAD.U32 R5, RZ, RZ, UR4 ;  /* 0x00000004ff057e24 */ /* 0x004fc8000f8e00ff */
[----:B------:R2:W3:Y:S03]  /*a010*/  SYNCS.PHASECHK.TRANS64.TRYWAIT P1, [R5+URZ], R4 ;  /* 0x00000004050075a7 */ /* 0x0004e6000802017f */
[----:B---3--:R-:W-:Y:S05]  /*a020*/  @!P1 NANOSLEEP.SYNCS 0x989680 ;  /* 0x009896800000995d */ /* 0x008fea0003900000 */
[----:B------:R-:W3:Y:S02]  /*a030*/  @!P1 SYNCS.PHASECHK.TRANS64 P1, [R5+URZ], R4 ;  /* 0x00000004050095a7 */ /* 0x000ee4000802007f */
[----:B---3--:R-:W-:Y:S05]  /*a040*/  @!P1 BRA `(.L_x_30) ;  /* 0xfffffffc00ec9947 */ /* 0x008fea000383ffff */
[----:B------:R-:W-:Y:S05]  /*a050*/  BRA `(.L_x_29) ;  /* 0xffffff7800f07947 */ /* 0x000fea000383ffff */
.L_x_36:
[----:B-1----:R1:W2:Y:S02]  /*a060*/  SYNCS.PHASECHK.TRANS64.TRYWAIT P0, [R159+URZ+0x10], R0 ;  /* 0x000010009f0075a7 */ /* 0x0022a4000800017f */
[----:B--2---:R-:W-:Y:S05]  /*a070*/  @!P0 NANOSLEEP.SYNCS 0x989680 ;  /* 0x009896800000895d */ /* 0x004fea0003900000 */
[----:B------:R-:W2:Y:S02]  /*a080*/  @!P0 SYNCS.PHASECHK.TRANS64 P0, [R159+URZ+0x10], R0 ;  /* 0x000010009f0085a7 */ /* 0x000ea4000800007f */
[----:B--2---:R-:W-:Y:S05]  /*a090*/  @!P0 BRA `(.L_x_36) ;  /* 0xfffffffc00f08947 */ /* 0x004fea000383ffff */
[----:B------:R-:W-:Y:S05]  /*a0a0*/  BRA `(.L_x_329) ;  /* 0xffffff7c00fc7947 */ /* 0x000fea000383ffff */
.L_x_301:
[----:B------:R-:W-:Y:S01]  /*a0b0*/  BSSY B1, `(.L_x_330) ;  /* 0x0000006000017945 */ /* 0x000fe20003800000 */
[----:B------:R-:W-:-:S07]  /*a0c0*/  IMAD.MOV.U32 R15, RZ, RZ, -0x1 ;  /* 0xffffffffff0f7424 */ /* 0x000fce00078e00ff */
[----:B-----5:R-:W-:Y:S05]  /*a0d0*/  WARPSYNC.COLLECTIVE R15, `(.L_x_331) ;  /* 0x000000000f0c7348 */ /* 0x020fea0003c00000 */
[----:B------:R-:W-:Y:S02]  /*a0e0*/  ELECT P6, UR62, PT ;  /* 0x00000000003e782f */ /* 0x000fe400038c0000 */
[----:B------:R-:W-:Y:S01]  /*a0f0*/  MOV R14, UR62 ;  /* 0x0000003e000e7c02 */ /* 0x000fe20008000f00 */
[----:B-----5:R-:W-:Y:S10]  /*a100*/  ENDCOLLECTIVE ;  /* 0x000000000000791b */ /* 0x020ff40003800000 */
.L_x_331:
[----:B------:R-:W-:Y:S05]  /*a110*/  BSYNC B1 ;  /* 0x0000000000017941 */ /* 0x000fea0003800000 */
.L_x_330:
[----:B------:R-:W-:Y:S05]  /*a120*/  BRA `(.L_x_332) ;  /* 0xffffffe800f47947 */ /* 0x000fea000383ffff */
.L_x_304:
[----:B0-----:R0:W1:Y:S02]  /*a130*/  SYNCS.PHASECHK.TRANS64.TRYWAIT P1, [R13+URZ+0x58], R4 ;  /* 0x000058040d0075a7 */ /* 0x001064000802017f */
[----:B-1----:R-:W-:Y:S05]  /*a140*/  @!P1 NANOSLEEP.SYNCS 0x989680 ;  /* 0x009896800000995d */ /* 0x002fea0003900000 */
[----:B------:R-:W1:Y:S02]  /*a150*/  @!P1 SYNCS.PHASECHK.TRANS64 P1, [R13+URZ+0x58], R4 ;  /* 0x000058040d0095a7 */ /* 0x000e64000802007f */
[----:B-1----:R-:W-:Y:S05]  /*a160*/  @!P1 BRA `(.L_x_304) ;  /* 0xfffffffc00f09947 */ /* 0x002fea000383ffff */
[----:B------:R-:W-:Y:S05]  /*a170*/  BRA `(.L_x_333) ;  /* 0xffffffec00307947 */ /* 0x000fea000383ffff */
.L_x_313:
[----:B------:R-:W-:Y:S01]  /*a180*/  BSSY B0, `(.L_x_334) ;  /* 0x0000006000007945 */ /* 0x000fe20003800000 */
[----:B------:R-:W-:-:S07]  /*a190*/  IMAD.MOV.U32 R15, RZ, RZ, -0x1 ;  /* 0xffffffffff0f7424 */ /* 0x000fce00078e00ff */
[----:B-----5:R-:W-:Y:S05]  /*a1a0*/  WARPSYNC.COLLECTIVE R15, `(.L_x_335) ;  /* 0x000000000f0c7348 */ /* 0x020fea0003c00000 */
[----:B------:R-:W-:Y:S02]  /*a1b0*/  ELECT P6, UR62, PT ;  /* 0x00000000003e782f */ /* 0x000fe400038c0000 */
[----:B------:R-:W-:Y:S01]  /*a1c0*/  MOV R14, UR62 ;  /* 0x0000003e000e7c02 */ /* 0x000fe20008000f00 */
[----:B-----5:R-:W-:Y:S10]  /*a1d0*/  ENDCOLLECTIVE ;  /* 0x000000000000791b */ /* 0x020ff40003800000 */
.L_x_335:
[----:B------:R-:W-:Y:S05]  /*a1e0*/  BSYNC B0 ;  /* 0x0000000000007941 */ /* 0x000fea0003800000 */
.L_x_334:
[----:B------:R-:W-:Y:S05]  /*a1f0*/  BRA `(.L_x_336) ;  /* 0xfffffff400a87947 */ /* 0x000fea000383ffff */
.L_x_317:
[----:B0-----:R0:W1:Y:S02]  /*a200*/  SYNCS.PHASECHK.TRANS64.TRYWAIT P0, [R7+URZ], R4 ;  /* 0x00000004070075a7 */ /* 0x001064000800017f */
[----:B-1----:R-:W-:Y:S05]  /*a210*/  @!P0 NANOSLEEP.SYNCS 0x989680 ;  /* 0x009896800000895d */ /* 0x002fea0003900000 */
[----:B------:R-:W1:Y:S02]  /*a220*/  @!P0 SYNCS.PHASECHK.TRANS64 P0, [R7+URZ], R4 ;  /* 0x00000004070085a7 */ /* 0x000e64000800007f */
[----:B-1----:R-:W-:Y:S05]  /*a230*/  @!P0 BRA `(.L_x_317) ;  /* 0xfffffffc00f08947 */ /* 0x002fea000383ffff */
[----:B------:R-:W-:Y:S05]  /*a240*/  BRA `(.L_x_337) ;  /* 0xfffffff400e87947 */ /* 0x000fea000383ffff */
.L_x_318:
[----:B0-----:R0:W1:Y:S02]  /*a250*/  SYNCS.PHASECHK.TRANS64.TRYWAIT P0, [R8+URZ], R5 ;  /* 0x00000005080075a7 */ /* 0x001064000800017f */
[----:B-1----:R-:W-:Y:S05]  /*a260*/  @!P0 NANOSLEEP.SYNCS 0x989680 ;  /* 0x009896800000895d */ /* 0x002fea0003900000 */
[----:B------:R-:W1:Y:S02]  /*a270*/  @!P0 SYNCS.PHASECHK.TRANS64 P0, [R8+URZ], R5 ;  /* 0x00000005080085a7 */ /* 0x000e64000800007f */
[----:B-1----:R-:W-:Y:S05]  /*a280*/  @!P0 BRA `(.L_x_318) ;  /* 0xfffffffc00f08947 */ /* 0x002fea000383ffff */
[----:B------:R-:W-:Y:S05]  /*a290*/  BRA `(.L_x_338) ;  /* 0xfffffff400f87947 */ /* 0x000fea000383ffff */
.L_x_319:
[----:B0-----:R0:W1:Y:S02]  /*a2a0*/  SYNCS.PHASECHK.TRANS64.TRYWAIT P0, [R9+URZ], R4 ;  /* 0x00000004090075a7 */ /* 0x001064000800017f */
[----:B-1----:R-:W-:Y:S05]  /*a2b0*/  @!P0 NANOSLEEP.SYNCS 0x989680 ;  /* 0x009896800000895d */ /* 0x002fea0003900000 */
[----:B------:R-:W1:Y:S02]  /*a2c0*/  @!P0 SYNCS.PHASECHK.TRANS64 P0, [R9+URZ], R4 ;  /* 0x00000004090085a7 */ /* 0x000e64000800007f */
[----:B-1----:R-:W-:Y:S05]  /*a2d0*/  @!P0 BRA `(.L_x_319) ;  /* 0xfffffffc00f08947 */ /* 0x002fea000383ffff */
[----:B------:R-:W-:Y:S05]  /*a2e0*/  BRA `(.L_x_339) ;  /* 0xfffffff800087947 */ /* 0x000fea000383ffff */
.L_x_320:
[----:B0-----:R0:W1:Y:S02]  /*a2f0*/  SYNCS.PHASECHK.TRANS64.TRYWAIT P0, [R8+URZ], R5 ;  /* 0x00000005080075a7 */ /* 0x001064000800017f */
[----:B-1----:R-:W-:Y:S05]  /*a300*/  @!P0 NANOSLEEP.SYNCS 0x989680 ;  /* 0x009896800000895d */ /* 0x002fea0003900000 */
[----:B------:R-:W1:Y:S02]  /*a310*/  @!P0 SYNCS.PHASECHK.TRANS64 P0, [R8+URZ], R5 ;  /* 0x00000005080085a7 */ /* 0x000e64000800007f */
[----:B-1----:R-:W-:Y:S05]  /*a320*/  @!P0 BRA `(.L_x_320) ;  /* 0xfffffffc00f08947 */ /* 0x002fea000383ffff */
[----:B------:R-:W-:Y:S05]  /*a330*/  BRA `(.L_x_340) ;  /* 0xfffffff800187947 */ /* 0x000fea000383ffff */
.L_x_321:
[----:B0-----:R0:W1:Y:S02]  /*a340*/  SYNCS.PHASECHK.TRANS64.TRYWAIT P0, [R9+URZ], R4 ;  /* 0x00000004090075a7 */ /* 0x001064000800017f */
[----:B-1----:R-:W-:Y:S05]  /*a350*/  @!P0 NANOSLEEP.SYNCS 0x989680 ;  /* 0x009896800000895d */ /* 0x002fea0003900000 */
[----:B------:R-:W1:Y:S02]  /*a360*/  @!P0 SYNCS.PHASECHK.TRANS64 P0, [R9+URZ], R4 ;  /* 0x00000004090085a7 */ /* 0x000e64000800007f */
[----:B-1----:R-:W-:Y:S05]  /*a370*/  @!P0 BRA `(.L_x_321) ;  /* 0xfffffffc00f08947 */ /* 0x002fea000383ffff */
[----:B------:R-:W-:Y:S05]  /*a380*/  BRA `(.L_x_341) ;  /* 0xfffffff800287947 */ /* 0x000fea000383ffff */
.L_x_322:
[----:B0-----:R0:W1:Y:S02]  /*a390*/  SYNCS.PHASECHK.TRANS64.TRYWAIT P0, [R8+URZ], R5 ;  /* 0x00000005080075a7 */ /* 0x001064000800017f */
[----:B-1----:R-:W-:Y:S05]  /*a3a0*/  @!P0 NANOSLEEP.SYNCS 0x989680 ;  /* 0x009896800000895d */ /* 0x002fea0003900000 */
[----:B------:R-:W1:Y:S02]  /*a3b0*/  @!P0 SYNCS.PHASECHK.TRANS64 P0, [R8+URZ], R5 ;  /* 0x00000005080085a7 */ /* 0x000e64000800007f */
[----:B-1----:R-:W-:Y:S05]  /*a3c0*/  @!P0 BRA `(.L_x_322) ;  /* 0xfffffffc00f08947 */ /* 0x002fea000383ffff */
[----:B------:R-:W-:Y:S05]  /*a3d0*/  BRA `(.L_x_342) ;  /* 0xfffffff800387947 */ /* 0x000fea000383ffff */
.L_x_323:
[----:B0-----:R0:W1:Y:S02]  /*a3e0*/  SYNCS.PHASECHK.TRANS64.TRYWAIT P0, [R9+URZ], R4 ;  /* 0x00000004090075a7 */ /* 0x001064000800017f */
[----:B-1----:R-:W-:Y:S05]  /*a3f0*/  @!P0 NANOSLEEP.SYNCS 0x989680 ;  /* 0x009896800000895d */ /* 0x002fea0003900000 */
[----:B------:R-:W1:Y:S02]  /*a400*/  @!P0 SYNCS.PHASECHK.TRANS64 P0, [R9+URZ], R4 ;  /* 0x00000004090085a7 */ /* 0x000e64000800007f */
[----:B-1----:R-:W-:Y:S05]  /*a410*/  @!P0 BRA `(.L_x_323) ;  /* 0xfffffffc00f08947 */ /* 0x002fea000383ffff */
[----:B------:R-:W-:Y:S05]  /*a420*/  BRA `(.L_x_343) ;  /* 0xfffffff800487947 */ /* 0x000fea000383ffff */
.L_x_324:
[----:B0-----:R0:W1:Y:S02]  /*a430*/  SYNCS.PHASECHK.TRANS64.TRYWAIT P0, [R8+URZ], R5 ;  /* 0x00000005080075a7 */ /* 0x001064000800017f */
[----:B-1----:R-:W-:Y:S05]  /*a440*/  @!P0 NANOSLEEP.SYNCS 0x989680 ;  /* 0x009896800000895d */ /* 0x002fea0003900000 */
[----:B------:R-:W1:Y:S02]  /*a450*/  @!P0 SYNCS.PHASECHK.TRANS64 P0, [R8+URZ], R5 ;  /* 0x00000005080085a7 */ /* 0x000e64000800007f */
[----:B-1----:R-:W-:Y:S05]  /*a460*/  @!P0 BRA `(.L_x_324) ;  /* 0xfffffffc00f08947 */ /* 0x002fea000383ffff */
[----:B------:R-:W-:Y:S05]  /*a470*/  BRA `(.L_x_344) ;  /* 0xfffffff800587947 */ /* 0x000fea000383ffff */
.L_x_325:
[----:B0-----:R0:W1:Y:S02]  /*a480*/  SYNCS.PHASECHK.TRANS64.TRYWAIT P0, [R9+URZ], R4 ;  /* 0x00000004090075a7 */ /* 0x001064000800017f */
[----:B-1----:R-:W-:Y:S05]  /*a490*/  @!P0 NANOSLEEP.SYNCS 0x989680 ;  /* 0x009896800000895d */ /* 0x002fea0003900000 */
[----:B------:R-:W1:Y:S02]  /*a4a0*/  @!P0 SYNCS.PHASECHK.TRANS64 P0, [R9+URZ], R4 ;  /* 0x00000004090085a7 */ /* 0x000e64000800007f */
[----:B-1----:R-:W-:Y:S05]  /*a4b0*/  @!P0 BRA `(.L_x_325) ;  /* 0xfffffffc00f08947 */ /* 0x002fea000383ffff */
[----:B------:R-:W-:Y:S05]  /*a4c0*/  BRA `(.L_x_345) ;  /* 0xfffffff800687947 */ /* 0x000fea000383ffff */
.L_x_326:
[----:B0-----:R0:W1:Y:S02]  /*a4d0*/  SYNCS.PHASECHK.TRANS64.TRYWAIT P0, [R6+URZ], R5 ;  /* 0x00000005060075a7 */ /* 0x001064000800017f */
[----:B-1----:R-:W-:Y:S05]  /*a4e0*/  @!P0 NANOSLEEP.SYNCS 0x989680 ;  /* 0x009896800000895d */ /* 0x002fea0003900000 */
[----:B------:R-:W1:Y:S02]  /*a4f0*/  @!P0 SYNCS.PHASECHK.TRANS64 P0, [R6+URZ], R5 ;  /* 0x00000005060085a7 */ /* 0x000e64000800007f */
[----:B-1----:R-:W-:Y:S05]  /*a500*/  @!P0 BRA `(.L_x_326) ;  /* 0xfffffffc00f08947 */ /* 0x002fea000383ffff */
[----:B------:R-:W-:Y:S05]  /*a510*/  BRA `(.L_x_346) ;  /* 0xfffffff800707947 */ /* 0x000fea000383ffff */
.L_x_347:
[----:B------:R-:W-:-:S00]  /*a520*/  BRA `(.L_x_347) ;  /* 0xfffffffc00fc7947 */ /* 0x000fc0000383ffff */
[----:B------:R-:W-:-:S00]  /*a530*/  NOP ;  /* 0x0000000000007918 */ /* 0x000fc00000000000 */
        /* <DEDUP_REMOVED lines=12> */
.L_x_348:


//--------------------- .nv.global.init           --------------------------
	.section	.nv.global.init,"aw",@progbits
.nv.global.init:
	.type		$str$22,@object
	.size		$str$22,($str$23 - $str$22)
$str$22:
        /*0000*/ 	.byte	0x6b, 0x5f, 0x74, 0x69, 0x6c, 0x65, 0x5f, 0x63, 0x6f, 0x75, 0x6e, 0x74, 0x20, 0x3e, 0x3d, 0x20
        /*0010*/ 	.byte	0x31, 0x00
	.type		$str$23,@object
	.size		$str$23,(__unnamed_1 - $str$23)
$str$23:
        /*0012*/ 	.byte	0x2f, 0x74, 0x6d, 0x70, 0x2f, 0x63, 0x75, 0x74, 0x6c, 0x61, 0x73, 0x73, 0x5f, 0x73, 0x77, 0x65
        /*0022*/ 	.byte	0x65, 0x70, 0x5f, 0x73, 0x72, 0x63, 0x2f, 0x69, 0x6e, 0x63, 0x6c, 0x75, 0x64, 0x65, 0x2f, 0x63
        /*0032*/ 	.byte	0x75, 0x74, 0x6c, 0x61, 0x73, 0x73, 0x2f, 0x67, 0x65, 0x6d, 0x6d, 0x2f, 0x63, 0x6f, 0x6c, 0x6c
        /*0042*/ 	.byte	0x65, 0x63, 0x74, 0x69, 0x76, 0x65, 0x2f, 0x73, 0x6d, 0x39, 0x30, 0x5f, 0x6d, 0x6d, 0x61, 0x5f
        /*0052*/ 	.byte	0x74, 0x6d, 0x61, 0x5f, 0x67, 0x6d, 0x6d, 0x61, 0x5f, 0x73, 0x73, 0x5f, 0x77, 0x61, 0x72, 0x70
        /*0062*/ 	.byte	0x73, 0x70, 0x65, 0x63, 0x69, 0x61, 0x6c, 0x69, 0x7a, 0x65, 0x64, 0x2e, 0x68, 0x70, 0x70, 0x00
	.type		__unnamed_1,@object
	.size		__unnamed_1,(.L_0 - __unnamed_1)
__unnamed_1:
        /*0072*/ 	.byte	0x76, 0x6f, 0x69, 0x64, 0x20, 0x63, 0x75, 0x74, 0x6c, 0x61, 0x73, 0x73, 0x3a, 0x3a, 0x67, 0x65
        /* <DEDUP_REMOVED lines=172> */
        /*0b42*/ 	.byte	0x6e, 0x74, 0x69, 0x74, 0x79, 0x5d, 0x00
.L_0:


//--------------------- .nv.shared._ZN7cutlass13device_kernelINS_4gemm6kernel13GemmUniversalIN4cute5tupleIJiiiiEEENS1_10collective13CollectiveMmaINS1_34MainloopSm90TmaGmmaWarpSpecializedILi11ENS5_IJNS4_1CILi1EEENSA_ILi2EEESB_EEENS1_32KernelTmaWarpSpecializedPingpongEEENS5_IJNSA_ILi64EEENSA_ILi256EEESG_EEEaNS5_IJlSB_lEEEaSJ_NS4_8TiledMMAINS4_8MMA_AtomIJNS4_4SM904GMMA27MMA_64x256x32_S32S8S8_SS_TNEEEENS4_6LayoutINS5_IJSB_SB_SB_EEENS5_IJNSA_ILi0EEESS_SS_EEEEENS5_IJNS4_10UnderscoreESV_SV_EEEEENS4_23SM90_TMA_LOAD_MULTICASTENS4_14ComposedLayoutINS4_7SwizzleILi2ELi4ELi3EEENS4_18smem_ptr_flag_bitsILi8EEENSQ_INS5_IJNSA_ILi8EEESG_EEENS5_IJSG_SB_EEEEEEEvNS4_8identityENS4_13SM90_TMA_LOADES18_vS19_EENS_8epilogue10collective6detail29Sm90TmaWarpSpecializedAdapterINS1D_15DefaultEpilogueIaSJ_SJ_NS1C_6thread17LinearCombinationIaLi1EiiLNS1H_9ScaleType4KindE0ELNS_15FloatRoundStyleE2EaEENS1_15EpilogueDefaultEEEEEvvEEEEvNT_6ParamsE --------------------------
	.section	.nv.shared._ZN7cutlass13device_kernelINS_4gemm6kernel13GemmUniversalIN4cute5tupleIJiiiiEEENS1_10collective13CollectiveMmaINS1_34MainloopSm90TmaGmmaWarpSpecializedILi11ENS5_IJNS4_1CILi1EEENSA_ILi2EEESB_EEENS1_32KernelTmaWarpSpecializedPingpongEEENS5_IJNSA_ILi64EEENSA_ILi256EEESG_EEEaNS5_IJlSB_lEEEaSJ_NS4_8TiledMMAINS4_8MMA_AtomIJNS4_4SM904GMMA27MMA_64x256x32_S32S8S8_SS_TNEEEENS4_6LayoutINS5_IJSB_SB_SB_EEENS5_IJNSA_ILi0EEESS_SS_EEEEENS5_IJNS4_10UnderscoreESV_SV_EEEEENS4_23SM90_TMA_LOAD_MULTICASTENS4_14ComposedLayoutINS4_7SwizzleILi2ELi4ELi3EEENS4_18smem_ptr_flag_bitsILi8EEENSQ_INS5_IJNSA_ILi8EEESG_EEENS5_IJSG_SB_EEEEEEEvNS4_8identityENS4_13SM90_TMA_LOADES18_vS19_EENS_8epilogue10collective6detail29Sm90TmaWarpSpecializedAdapterINS1D_15DefaultEpilogueIaSJ_SJ_NS1C_6thread17LinearCombinationIaLi1EiiLNS1H_9ScaleType4KindE0ELNS_15FloatRoundStyleE2EaEENS1_15EpilogueDefaultEEEEEvvEEEEvNT_6ParamsE,"aw",@nobits
	.sectionflags	@""
	.align	16
	.zero		1024


//--------------------- .nv.shared.reserved.0     --------------------------
	.section	.nv.shared.reserved.0,"aw",@nobits
	.weak		__nv_reservedSMEM_offset_0_alias
	.size		__nv_reservedSMEM_offset_0_alias, 0, 0
	.other		__nv_reservedSMEM_offset_0_alias,@"STO_CUDA_RESERVED_SHARED STV_DEFAULT"
__nv_reservedSMEM_offset_0_alias:
	.zero		0


//--------------------- .nv.global                --------------------------
	.section	.nv.global,"aw",@nobits
.nv.global:
	.type		_ZN40_INTERNAL_36835dac_4_k_cu_cd408cdb_295044cute1_E,@object
	.size		_ZN40_INTERNAL_36835dac_4_k_cu_cd408cdb_295044cute1_E,(_ZN40_INTERNAL_36835dac_4_k_cu_cd408cdb_295044cuda3std3__45__cpo6cbeginE - _ZN40_INTERNAL_36835dac_4_k_cu_cd408cdb_295044cute1_E)
_ZN40_INTERNAL_36835dac_4_k_cu_cd408cdb_295044cute1_E:
	.zero		1
	.type		_ZN40_INTERNAL_36835dac_4_k_cu_cd408cdb_295044cuda3std3__45__cpo6cbeginE,@object
	.size		_ZN40_INTERNAL_36835dac_4_k_cu_cd408cdb_295044cuda3std3__45__cpo6cbeginE,(_ZN40_INTERNAL_36835dac_4_k_cu_cd408cdb_295044cuda3std3__48in_placeE - _ZN40_INTERNAL_36835dac_4_k_cu_cd408cdb_295044cuda3std3__45__cpo6cbeginE)
_ZN40_INTERNAL_36835dac_4_k_cu_cd408cdb_295044cuda3std3__45__cpo6cbeginE:
	.zero		1
	.type		_ZN40_INTERNAL_36835dac_4_k_cu_cd408cdb_295044cuda3std3__48in_placeE,@object
	.size		_ZN40_INTERNAL_36835dac_4_k_cu_cd408cdb_295044cuda3std3__48in_placeE,(_ZN40_INTERNAL_36835dac_4_k_cu_cd408cdb_295044cuda3std6ranges3__45__cpo9iter_moveE - _ZN40_INTERNAL_36835dac_4_k_cu_cd408cdb_295044cuda3std3__48in_placeE)
_ZN40_INTERNAL_36835dac_4_k_cu_cd408cdb_295044cuda3std3__48in_placeE:
	.zero		1
	.type		_ZN40_INTERNAL_36835dac_4_k_cu_cd408cdb_295044cuda3std6ranges3__45__cpo9iter_moveE,@object
	.size		_ZN40_INTERNAL_36835dac_4_k_cu_cd408cdb_295044cuda3std6ranges3__45__cpo9iter_moveE,(_ZN40_INTERNAL_36835dac_4_k_cu_cd408cdb_295044cuda3std3__45__cpo5beginE - _ZN40_INTERNAL_36835dac_4_k_cu_cd408cdb_295044cuda3std6ranges3__45__cpo9iter_moveE)
_ZN40_INTERNAL_36835dac_4_k_cu_cd408cdb_295044cuda3std6ranges3__45__cpo9iter_moveE:
	.zero		1
	.type		_ZN40_INTERNAL_36835dac_4_k_cu_cd408cdb_295044cuda3std3__45__cpo5beginE,@object
	.size		_ZN40_INTERNAL_36835dac_4_k_cu_cd408cdb_295044cuda3std3__45__cpo5beginE,(_ZN40_INTERNAL_36835dac_4_k_cu_cd408cdb_295044cuda3std3__442_GLOBAL__N__36835dac_4_k_cu_cd408cdb_295046ignoreE - _ZN40_INTERNAL_36835dac_4_k_cu_cd408cdb_295044cuda3std3__45__cpo5beginE)
_ZN40_INTERNAL_36835dac_4_k_cu_cd408cdb_295044cuda3std3__45__cpo5beginE:
	.zero		1
	.type		_ZN40_INTERNAL_36835dac_4_k_cu_cd408cdb_295044cuda3std3__442_GLOBAL__N__36835dac_4_k_cu_cd408cdb_295046ignoreE,@object
	.size		_ZN40_INTERNAL_36835dac_4_k_cu_cd408cdb_295044cuda3std3__442_GLOBAL__N__36835dac_4_k_cu_cd408cdb_295046ignoreE,(_ZN40_INTERNAL_36835dac_4_k_cu_cd408cdb_295044cute7productE - _ZN40_INTERNAL_36835dac_4_k_cu_cd408cdb_295044cuda3std3__442_GLOBAL__N__36835dac_4_k_cu_cd408cdb_295046ignoreE)
_ZN40_INTERNAL_36835dac_4_k_cu_cd408cdb_295044cuda3std3__442_GLOBAL__N__36835dac_4_k_cu_cd408cdb_295046ignoreE:
	.zero		1
	.type		_ZN40_INTERNAL_36835dac_4_k_cu_cd408cdb_295044cute7productE,@object
	.size		_ZN40_INTERNAL_36835dac_4_k_cu_cd408cdb_295044cute7productE,(_ZN40_INTERNAL_36835dac_4_k_cu_cd408cdb_295044cuda3std3__45__cpo3endE - _ZN40_INTERNAL_36835dac_4_k_cu_cd408cdb_295044cute7productE)
_ZN40_INTERNAL_36835dac_4_k_cu_cd408cdb_295044cute7productE:
	.zero		1
	.type		_ZN40_INTERNAL_36835dac_4_k_cu_cd408cdb_295044cuda3std3__45__cpo3endE,@object
	.size		_ZN40_INTERNAL_36835dac_4_k_cu_cd408cdb_295044cuda3std3__45__cpo3endE,(_ZN40_INTERNAL_36835dac_4_k_cu_cd408cdb_295044cuda3std3__419piecewise_constructE - _ZN40_INTERNAL_36835dac_4_k_cu_cd408cdb_295044cuda3std3__45__cpo3endE)
_ZN40_INTERNAL_36835dac_4_k_cu_cd408cdb_295044cuda3std3__45__cpo3endE:
	.zero		1
	.type		_ZN40_INTERNAL_36835dac_4_k_cu_cd408cdb_295044cuda3std3__419piecewise_constructE,@object
	.size		_ZN40_INTERNAL_36835dac_4_k_cu_cd408cdb_295044cuda3std3__419piecewise_constructE,(_ZN40_INTERNAL_36835dac_4_k_cu_cd408cdb_295044cuda3std3__45__cpo4cendE - _ZN40_INTERNAL_36835dac_4_k_cu_cd408cdb_295044cuda3std3__419piecewise_constructE)
_ZN40_INTERNAL_36835dac_4_k_cu_cd408cdb_295044cuda3std3__419piecewise_constructE:
	.zero		1
	.type		_ZN40_INTERNAL_36835dac_4_k_cu_cd408cdb_295044cuda3std3__45__cpo4cendE,@object
	.size		_ZN40_INTERNAL_36835dac_4_k_cu_cd408cdb_295044cuda3std3__45__cpo4cendE,(_ZN40_INTERNAL_36835dac_4_k_cu_cd408cdb_295044cuda3std6ranges3__45__cpo4swapE - _ZN40_INTERNAL_36835dac_4_k_cu_cd408cdb_295044cuda3std3__45__cpo4cendE)
_ZN40_INTERNAL_36835dac_4_k_cu_cd408cdb_295044cuda3std3__45__cpo4cendE:
	.zero		1
	.type		_ZN40_INTERNAL_36835dac_4_k_cu_cd408cdb_295044cuda3std6ranges3__45__cpo4swapE,@object
	.size		_ZN40_INTERNAL_36835dac_4_k_cu_cd408cdb_295044cuda3std6ranges3__45__cpo4swapE,(.L_8 - _ZN40_INTERNAL_36835dac_4_k_cu_cd408cdb_295044cuda3std6ranges3__45__cpo4swapE)
_ZN40_INTERNAL_36835dac_4_k_cu_cd408cdb_295044cuda3std6ranges3__45__cpo4swapE:
	.zero		1
.L_8:


//--------------------- .nv.constant0._ZN7cutlass13device_kernelINS_4gemm6kernel13GemmUniversalIN4cute5tupleIJiiiiEEENS1_10collective13CollectiveMmaINS1_34MainloopSm90TmaGmmaWarpSpecializedILi11ENS5_IJNS4_1CILi1EEENSA_ILi2EEESB_EEENS1_32KernelTmaWarpSpecializedPingpongEEENS5_IJNSA_ILi64EEENSA_ILi256EEESG_EEEaNS5_IJlSB_lEEEaSJ_NS4_8TiledMMAINS4_8MMA_AtomIJNS4_4SM904GMMA27MMA_64x256x32_S32S8S8_SS_TNEEEENS4_6LayoutINS5_IJSB_SB_SB_EEENS5_IJNSA_ILi0EEESS_SS_EEEEENS5_IJNS4_10UnderscoreESV_SV_EEEEENS4_23SM90_TMA_LOAD_MULTICASTENS4_14ComposedLayoutINS4_7SwizzleILi2ELi4ELi3EEENS4_18smem_ptr_flag_bitsILi8EEENSQ_INS5_IJNSA_ILi8EEESG_EEENS5_IJSG_SB_EEEEEEEvNS4_8identityENS4_13SM90_TMA_LOADES18_vS19_EENS_8epilogue10collective6detail29Sm90TmaWarpSpecializedAdapterINS1D_15DefaultEpilogueIaSJ_SJ_NS1C_6thread17LinearCombinationIaLi1EiiLNS1H_9ScaleType4KindE0ELNS_15FloatRoundStyleE2EaEENS1_15EpilogueDefaultEEEEEvvEEEEvNT_6ParamsE --------------------------
	.section	.nv.constant0._ZN7cutlass13device_kernelINS_4gemm6kernel13GemmUniversalIN4cute5tupleIJiiiiEEENS1_10collective13CollectiveMmaINS1_34MainloopSm90TmaGmmaWarpSpecializedILi11ENS5_IJNS4_1CILi1EEENSA_ILi2EEESB_EEENS1_32KernelTmaWarpSpecializedPingpongEEENS5_IJNSA_ILi64EEENSA_ILi256EEESG_EEEaNS5_IJlSB_lEEEaSJ_NS4_8TiledMMAINS4_8MMA_AtomIJNS4_4SM904GMMA27MMA_64x256x32_S32S8S8_SS_TNEEEENS4_6LayoutINS5_IJSB_SB_SB_EEENS5_IJNSA_ILi0EEESS_SS_EEEEENS5_IJNS4_10UnderscoreESV_SV_EEEEENS4_23SM90_TMA_LOAD_MULTICASTENS4_14ComposedLayoutINS4_7SwizzleILi2ELi4ELi3EEENS4_18smem_ptr_flag_bitsILi8EEENSQ_INS5_IJNSA_ILi8EEESG_EEENS5_IJSG_SB_EEEEEEEvNS4_8identityENS4_13SM90_TMA_LOADES18_vS19_EENS_8epilogue10collective6detail29Sm90TmaWarpSpecializedAdapterINS1D_15DefaultEpilogueIaSJ_SJ_NS1C_6thread17LinearCombinationIaLi1EiiLNS1H_9ScaleType4KindE0ELNS_15FloatRoundStyleE2EaEENS1_15EpilogueDefaultEEEEEvvEEEEvNT_6ParamsE,"a",@progbits
	.sectionflags	@""
	.align	4
.nv.constant0._ZN7cutlass13device_kernelINS_4gemm6kernel13GemmUniversalIN4cute5tupleIJiiiiEEENS1_10collective13CollectiveMmaINS1_34MainloopSm90TmaGmmaWarpSpecializedILi11ENS5_IJNS4_1CILi1EEENSA_ILi2EEESB_EEENS1_32KernelTmaWarpSpecializedPingpongEEENS5_IJNSA_ILi64EEENSA_ILi256EEESG_EEEaNS5_IJlSB_lEEEaSJ_NS4_8TiledMMAINS4_8MMA_AtomIJNS4_4SM904GMMA27MMA_64x256x32_S32S8S8_SS_TNEEEENS4_6LayoutINS5_IJSB_SB_SB_EEENS5_IJNSA_ILi0EEESS_SS_EEEEENS5_IJNS4_10UnderscoreESV_SV_EEEEENS4_23SM90_TMA_LOAD_MULTICASTENS4_14ComposedLayoutINS4_7SwizzleILi2ELi4ELi3EEENS4_18smem_ptr_flag_bitsILi8EEENSQ_INS5_IJNSA_ILi8EEESG_EEENS5_IJSG_SB_EEEEEEEvNS4_8identityENS4_13SM90_TMA_LOADES18_vS19_EENS_8epilogue10collective6detail29Sm90TmaWarpSpecializedAdapterINS1D_15DefaultEpilogueIaSJ_SJ_NS1C_6thread17LinearCombinationIaLi1EiiLNS1H_9ScaleType4KindE0ELNS_15FloatRoundStyleE2EaEENS1_15EpilogueDefaultEEEEEvvEEEEvNT_6ParamsE:
	.zero		1664


//--------------------- SYMBOLS --------------------------

	.type		.nv.reservedSmem.offset0,@object
	.size		.nv.reservedSmem.offset0,0x4
	.type		__assertfail,@function
